def matmul_kernel(
    a_ptr,
    b_ptr,
    c_ptr,
    M,
    N,
    K,
    stride_am,
    stride_ak,
    stride_bk,
    stride_bn,
    stride_cm,
    stride_cn,
    BLOCK_M: tl.constexpr,
    BLOCK_N: tl.constexpr,
    BLOCK_K: tl.constexpr,
    GROUP_M: tl.constexpr,
):
    pid = tl.program_id(axis=0)
    num_pid_m = tl.cdiv(M, BLOCK_M)
    num_pid_n = tl.cdiv(N, BLOCK_N)
    num_pid_in_group = GROUP_M * num_pid_n
    group_id = pid // num_pid_in_group
    first_pid_m = group_id * GROUP_M
    group_size_m = min(num_pid_m - first_pid_m, GROUP_M)
    pid_m = first_pid_m + ((pid % num_pid_in_group) % group_size_m)
    pid_n = (pid % num_pid_in_group) // group_size_m

    offs_am = (pid_m * BLOCK_M + tl.arange(0, BLOCK_M)) % M
    offs_bn = (pid_n * BLOCK_N + tl.arange(0, BLOCK_N)) % N
    offs_k = tl.arange(0, BLOCK_K)
    a_ptrs = a_ptr + offs_am[:, None] * stride_am + offs_k[None, :] * stride_ak
    b_ptrs = b_ptr + offs_k[:, None] * stride_bk + offs_bn[None, :] * stride_bn

    acc = tl.zeros((BLOCK_M, BLOCK_N), dtype=tl.float32)
    for kk in range(0, tl.cdiv(K, BLOCK_K)):
        a = tl.load(a_ptrs, mask=offs_k[None, :] < K - kk * BLOCK_K, other=0.0)
        b = tl.load(b_ptrs, mask=offs_k[:, None] < K - kk * BLOCK_K, other=0.0)
        acc = tl.dot(a, b, acc)
        a_ptrs += BLOCK_K * stride_ak
        b_ptrs += BLOCK_K * stride_bk

    c = acc.to(c_ptr.dtype.element_ty)
    offs_cm = pid_m * BLOCK_M + tl.arange(0, BLOCK_M)
    offs_cn = pid_n * BLOCK_N + tl.arange(0, BLOCK_N)
    c_ptrs = c_ptr + offs_cm[:, None] * stride_cm + offs_cn[None, :] * stride_cn
    mask = (offs_cm[:, None] < M) & (offs_cn[None, :] < N)
    tl.store(c_ptrs, c, mask=mask)

# config = {"BLOCK_K": 64, "BLOCK_M": 128, "BLOCK_N": 64, "GROUP_M": 1, "arch": "sm_90", "dtype": "bf16", "num_ctas": 1, "num_stages": 3, "num_warps": 4}
# arch = sm_90


// ===== COMPILED SASS (sm_90a) =====

	.target	sm_90a

	.elftype	@"ET_EXEC"


//--------------------- .note.nv.tkinfo           --------------------------
	.section	.note.nv.tkinfo,"",@"SHT_NOTE"
	.sectionflags	@"SHF_NOTE_NV_TKINFO"
	.tkinfo
        /*0018*/ 	.word	0x00000002
        /*0030*/ 	.string	""
        /*0030*/ 	.string	"ptxas"
        /*0030*/ 	.string	"Cuda compilation tools, release 13.0, V13.0.88"
        /*0030*/ 	.string	"Build cuda_13.0.r13.0/compiler.36424714_0"
        /*0030*/ 	.string	"-v  -suppress-debug-info  -lineinfo  -arch sm_90a "



//--------------------- .note.nv.cuinfo           --------------------------
	.section	.note.nv.cuinfo,"",@"SHT_NOTE"
	.sectionflags	@"SHF_NOTE_NV_CUINFO"
        /*0018*/ 	.short	0x0002
        /*001a*/ 	.short	0x005a
        /*001c*/ 	.short	0x0082
	.zero		2


//--------------------- .nv.info                  --------------------------
	.section	.nv.info,"",@"SHT_CUDA_INFO"
	.align	4


	//----- nvinfo : EIATTR_REGCOUNT
	.align		4
        /*0000*/ 	.byte	0x04, 0x2f
        /*0002*/ 	.short	(.L_1 - .L_0)
	.align		4
.L_0:
        /*0004*/ 	.word	index@(matmul_kernel)
        /*0008*/ 	.word	0x000000ff


	//----- nvinfo : EIATTR_FRAME_SIZE
	.align		4
.L_1:
        /*000c*/ 	.byte	0x04, 0x11
        /*000e*/ 	.short	(.L_3 - .L_2)
	.align		4
.L_2:
        /*0010*/ 	.word	index@(matmul_kernel)
        /*0014*/ 	.word	0x00000000


	//----- nvinfo : EIATTR_MIN_STACK_SIZE
	.align		4
.L_3:
        /*0018*/ 	.byte	0x04, 0x12
        /*001a*/ 	.short	(.L_5 - .L_4)
	.align		4
.L_4:
        /*001c*/ 	.word	index@(matmul_kernel)
        /*0020*/ 	.word	0x00000000
.L_5:


//--------------------- .nv.compat                --------------------------
	.section	.nv.compat,"",@"SHT_CUDA_COMPAT_INFO"
	.align	4
        /*0000*/ 	.byte	0x02, 0x09, 0x01, 0x00, 0x02, 0x02, 0x04, 0x00, 0x02, 0x05, 0x05, 0x00, 0x03, 0x07, 0x01, 0x01
        /*0010*/ 	.byte	0x02, 0x03, 0x00, 0x00, 0x02, 0x06, 0x01, 0x00, 0x04, 0x0b, 0x08, 0x00, 0x00, 0x00, 0x00, 0x00
        /*0020*/ 	.byte	0x00, 0x00, 0x00, 0x00


//--------------------- .nv.info.matmul_kernel    --------------------------
	.section	.nv.info.matmul_kernel,"",@"SHT_CUDA_INFO"
	.sectionflags	@""
	.align	4


	//----- nvinfo : EIATTR_CUDA_API_VERSION
	.align		4
        /*0000*/ 	.byte	0x04, 0x37
        /*0002*/ 	.short	(.L_7 - .L_6)
.L_6:
        /*0004*/ 	.word	0x00000082


	//----- nvinfo : EIATTR_KPARAM_INFO
	.align		4
.L_7:
        /*0008*/ 	.byte	0x04, 0x17
        /*000a*/ 	.short	(.L_9 - .L_8)
.L_8:
        /*000c*/ 	.word	0x00000000
        /*0010*/ 	.short	0x000d
        /*0012*/ 	.short	0x0048
        /*0014*/ 	.byte	0x00, 0xf4, 0x21, 0x00


	//----- nvinfo : EIATTR_KPARAM_INFO
	.align		4
.L_9:
        /*0018*/ 	.byte	0x04, 0x17
        /*001a*/ 	.short	(.L_11 - .L_10)
.L_10:
        /*001c*/ 	.word	0x00000000
        /*0020*/ 	.short	0x000c
        /*0022*/ 	.short	0x0040
        /*0024*/ 	.byte	0x00, 0xf4, 0x21, 0x00


	//----- nvinfo : EIATTR_KPARAM_INFO
	.align		4
.L_11:
        /*0028*/ 	.byte	0x04, 0x17
        /*002a*/ 	.short	(.L_13 - .L_12)
.L_12:
        /*002c*/ 	.word	0x00000000
        /*0030*/ 	.short	0x000b
        /*0032*/ 	.short	0x0038
        /*0034*/ 	.byte	0x00, 0xf0, 0x11, 0x00


	//----- nvinfo : EIATTR_KPARAM_INFO
	.align		4
.L_13:
        /*0038*/ 	.byte	0x04, 0x17
        /*003a*/ 	.short	(.L_15 - .L_14)
.L_14:
        /*003c*/ 	.word	0x00000000
        /*0040*/ 	.short	0x000a
        /*0042*/ 	.short	0x0034
        /*0044*/ 	.byte	0x00, 0xf0, 0x11, 0x00


	//----- nvinfo : EIATTR_KPARAM_INFO
	.align		4
.L_15:
        /*0048*/ 	.byte	0x04, 0x17
        /*004a*/ 	.short	(.L_17 - .L_16)
.L_16:
        /*004c*/ 	.word	0x00000000
        /*0050*/ 	.short	0x0009
        /*0052*/ 	.short	0x0030
        /*0054*/ 	.byte	0x00, 0xf0, 0x11, 0x00


	//----- nvinfo : EIATTR_KPARAM_INFO
	.align		4
.L_17:
        /*0058*/ 	.byte	0x04, 0x17
        /*005a*/ 	.short	(.L_19 - .L_18)
.L_18:
        /*005c*/ 	.word	0x00000000
        /*0060*/ 	.short	0x0008
        /*0062*/ 	.short	0x002c
        /*0064*/ 	.byte	0x00, 0xf0, 0x11, 0x00


	//----- nvinfo : EIATTR_KPARAM_INFO
	.align		4
.L_19:
        /*0068*/ 	.byte	0x04, 0x17
        /*006a*/ 	.short	(.L_21 - .L_20)
.L_20:
        /*006c*/ 	.word	0x00000000
        /*0070*/ 	.short	0x0007
        /*0072*/ 	.short	0x0028
        /*0074*/ 	.byte	0x00, 0xf0, 0x11, 0x00


	//----- nvinfo : EIATTR_KPARAM_INFO
	.align		4
.L_21:
        /*0078*/ 	.byte	0x04, 0x17
        /*007a*/ 	.short	(.L_23 - .L_22)
.L_22:
        /*007c*/ 	.word	0x00000000
        /*0080*/ 	.short	0x0006
        /*0082*/ 	.short	0x0024
        /*0084*/ 	.byte	0x00, 0xf0, 0x11, 0x00


	//----- nvinfo : EIATTR_KPARAM_INFO
	.align		4
.L_23:
        /*0088*/ 	.byte	0x04, 0x17
        /*008a*/ 	.short	(.L_25 - .L_24)
.L_24:
        /*008c*/ 	.word	0x00000000
        /*0090*/ 	.short	0x0005
        /*0092*/ 	.short	0x0020
        /*0094*/ 	.byte	0x00, 0xf0, 0x11, 0x00


	//----- nvinfo : EIATTR_KPARAM_INFO
	.align		4
.L_25:
        /*0098*/ 	.byte	0x04, 0x17
        /*009a*/ 	.short	(.L_27 - .L_26)
.L_26:
        /*009c*/ 	.word	0x00000000
        /*00a0*/ 	.short	0x0004
        /*00a2*/ 	.short	0x001c
        /*00a4*/ 	.byte	0x00, 0xf0, 0x11, 0x00


	//----- nvinfo : EIATTR_KPARAM_INFO
	.align		4
.L_27:
        /*00a8*/ 	.byte	0x04, 0x17
        /*00aa*/ 	.short	(.L_29 - .L_28)
.L_28:
        /*00ac*/ 	.word	0x00000000
        /*00b0*/ 	.short	0x0003
        /*00b2*/ 	.short	0x0018
        /*00b4*/ 	.byte	0x00, 0xf0, 0x11, 0x00


	//----- nvinfo : EIATTR_KPARAM_INFO
	.align		4
.L_29:
        /*00b8*/ 	.byte	0x04, 0x17
        /*00ba*/ 	.short	(.L_31 - .L_30)
.L_30:
        /*00bc*/ 	.word	0x00000000
        /*00c0*/ 	.short	0x0002
        /*00c2*/ 	.short	0x0010
        /*00c4*/ 	.byte	0x00, 0xf4, 0x21, 0x00


	//----- nvinfo : EIATTR_KPARAM_INFO
	.align		4
.L_31:
        /*00c8*/ 	.byte	0x04, 0x17
        /*00ca*/ 	.short	(.L_33 - .L_32)
.L_32:
        /*00cc*/ 	.word	0x00000000
        /*00d0*/ 	.short	0x0001
        /*00d2*/ 	.short	0x0008
        /*00d4*/ 	.byte	0x00, 0xf4, 0x21, 0x00


	//----- nvinfo : EIATTR_KPARAM_INFO
	.align		4
.L_33:
        /*00d8*/ 	.byte	0x04, 0x17
        /*00da*/ 	.short	(.L_35 - .L_34)
.L_34:
        /*00dc*/ 	.word	0x00000000
        /*00e0*/ 	.short	0x0000
        /*00e2*/ 	.short	0x0000
        /*00e4*/ 	.byte	0x00, 0xf4, 0x21, 0x00


	//----- nvinfo : EIATTR_SPARSE_MMA_MASK
	.align		4
.L_35:
        /*00e8*/ 	.byte	0x03, 0x50
        /*00ea*/ 	.short	0x0000


	//----- nvinfo : EIATTR_MAXREG_COUNT
	.align		4
        /*00ec*/ 	.byte	0x03, 0x1b
        /*00ee*/ 	.short	0x00ff


	//----- nvinfo : EIATTR_NUM_BARRIERS
	.align		4
        /*00f0*/ 	.byte	0x02, 0x4c
        /*00f2*/ 	.byte	0x01
	.zero		1


	//----- nvinfo : EIATTR_MERCURY_ISA_VERSION
	.align		4
        /*00f4*/ 	.byte	0x03, 0x5f
        /*00f6*/ 	.short	0x0101


	//----- nvinfo : EIATTR_EXIT_INSTR_OFFSETS
	.align		4
        /*00f8*/ 	.byte	0x04, 0x1c
        /*00fa*/ 	.short	(.L_37 - .L_36)


	//   ....[0]....
.L_36:
        /*00fc*/ 	.word	0x00007850


	//   ....[1]....
        /*0100*/ 	.word	0x00007880


	//----- nvinfo : EIATTR_REQNTID
	.align		4
.L_37:
        /*0104*/ 	.byte	0x04, 0x10
        /*0106*/ 	.short	(.L_39 - .L_38)
.L_38:
        /*0108*/ 	.word	0x00000080
        /*010c*/ 	.word	0x00000001
        /*0110*/ 	.word	0x00000001


	//----- nvinfo : EIATTR_CBANK_PARAM_SIZE
	.align		4
.L_39:
        /*0114*/ 	.byte	0x03, 0x19
        /*0116*/ 	.short	0x0050


	//----- nvinfo : EIATTR_PARAM_CBANK
	.align		4
        /*0118*/ 	.byte	0x04, 0x0a
        /*011a*/ 	.short	(.L_41 - .L_40)
	.align		4
.L_40:
        /*011c*/ 	.word	index@(.nv.constant0.matmul_kernel)
        /*0120*/ 	.short	0x0210
        /*0122*/ 	.short	0x0050


	//----- nvinfo : EIATTR_SW_WAR
	.align		4
.L_41:
        /*0124*/ 	.byte	0x04, 0x36
        /*0126*/ 	.short	(.L_43 - .L_42)
.L_42:
        /*0128*/ 	.word	0x00000008
.L_43:


//--------------------- .nv.callgraph             --------------------------
	.section	.nv.callgraph,"",@"SHT_CUDA_CALLGRAPH"
	.align	4
	.sectionentsize	8
	.align		4
        /*0000*/ 	.word	0x00000000
	.align		4
        /*0004*/ 	.word	0xffffffff
	.align		4
        /*0008*/ 	.word	0x00000000
	.align		4
        /*000c*/ 	.word	0xfffffffe
	.align		4
        /*0010*/ 	.word	0x00000000
	.align		4
        /*0014*/ 	.word	0xfffffffd
	.align		4
        /*0018*/ 	.word	0x00000000
	.align		4
        /*001c*/ 	.word	0xfffffffc


//--------------------- .text.matmul_kernel       --------------------------
	.section	.text.matmul_kernel,"ax",@progbits
	.align	128
        .global         matmul_kernel
        .type           matmul_kernel,@function
        .size           matmul_kernel,(.L_x_3 - matmul_kernel)
        .other          matmul_kernel,@"STO_CUDA_ENTRY STV_DEFAULT"
matmul_kernel:
.text.matmul_kernel:
[----:B------:R-:W-:Y:S08]  /*0000*/  LDC R1, c[0x0][0x28] ;  /* 0x00000a00ff017b82 */ /* 0x000ff00000000800 */
[----:B------:R-:W0:Y:S01]  /*0010*/  LDC.64 R22, c[0x0][0x228] ;  /* 0x00008a00ff167b82 */ /* 0x000e220000000a00 */
[----:B------:R-:W1:Y:S01]  /*0020*/  S2R R5, SR_CTAID.X ;  /* 0x0000000000057919 */ /* 0x000e620000002500 */
[----:B------:R-:W-:Y:S01]  /*0030*/  UMOV UR4, 0x400 ;  /* 0x0000040000047882 */ /* 0x000fe20000000000 */
[----:B------:R-:W-:Y:S01]  /*0040*/  ULDC.64 UR14, c[0x0][0x208] ;  /* 0x00008200000e7ab9 */ /* 0x000fe20000000a00 */
[----:B------:R-:W-:Y:S01]  /*0050*/  CS2R R24, SRZ ;  /* 0x0000000000187805 */ /* 0x000fe2000001ff00 */
[----:B------:R-:W2:Y:S01]  /*0060*/  S2R R88, SR_TID.X ;  /* 0x0000000000587919 */ /* 0x000ea20000002100 */
[----:B------:R-:W-:-:S02]  /*0070*/  CS2R R26, SRZ ;  /* 0x00000000001a7805 */ /* 0x000fc4000001ff00 */
[----:B------:R-:W-:Y:S01]  /*0080*/  CS2R R32, SRZ ;  /* 0x0000000000207805 */ /* 0x000fe2000001ff00 */
[----:B------:R-:W3:Y:S01]  /*0090*/  S2UR UR12, SR_CgaCtaId ;  /* 0x00000000000c79c3 */ /* 0x000ee20000008800 */
[----:B------:R-:W-:Y:S02]  /*00a0*/  CS2R R34, SRZ ;  /* 0x0000000000227805 */ /* 0x000fe4000001ff00 */
[----:B------:R-:W-:Y:S02]  /*00b0*/  CS2R R36, SRZ ;  /* 0x0000000000247805 */ /* 0x000fe4000001ff00 */
[----:B------:R-:W-:Y:S02]  /*00c0*/  CS2R R38, SRZ ;  /* 0x0000000000267805 */ /* 0x000fe4000001ff00 */
[----:B------:R-:W-:Y:S02]  /*00d0*/  CS2R R40, SRZ ;  /* 0x0000000000287805 */ /* 0x000fe4000001ff00 */
[----:B------:R-:W-:-:S02]  /*00e0*/  CS2R R42, SRZ ;  /* 0x00000000002a7805 */ /* 0x000fc4000001ff00 */
[----:B------:R-:W-:Y:S02]  /*00f0*/  CS2R R44, SRZ ;  /* 0x00000000002c7805 */ /* 0x000fe4000001ff00 */
[----:B------:R-:W-:Y:S02]  /*0100*/  CS2R R46, SRZ ;  /* 0x00000000002e7805 */ /* 0x000fe4000001ff00 */
[----:B------:R-:W-:Y:S02]  /*0110*/  CS2R R48, SRZ ;  /* 0x0000000000307805 */ /* 0x000fe4000001ff00 */
[----:B------:R-:W-:Y:S02]  /*0120*/  CS2R R50, SRZ ;  /* 0x0000000000327805 */ /* 0x000fe4000001ff00 */
[----:B------:R-:W-:Y:S02]  /*0130*/  CS2R R52, SRZ ;  /* 0x0000000000347805 */ /* 0x000fe4000001ff00 */
[----:B------:R-:W-:Y:S01]  /*0140*/  CS2R R54, SRZ ;  /* 0x0000000000367805 */ /* 0x000fe2000001ff00 */
[----:B0-----:R-:W-:-:S05]  /*0150*/  VIADD R0, R23, 0x3f ;  /* 0x0000003f17007836 */ /* 0x001fca0000000000 */
[----:B------:R-:W-:Y:S01]  /*0160*/  SHF.R.S32.HI R3, RZ, 0x1f, R0 ;  /* 0x0000001fff037819 */ /* 0x000fe20000011400 */
[----:B---3--:R-:W-:-:S03]  /*0170*/  ULEA UR12, UR12, UR4, 0x18 ;  /* 0x000000040c0c7291 */ /* 0x008fc6000f8ec03f */
[----:B------:R-:W-:Y:S02]  /*0180*/  LEA.HI R3, R3, R0, RZ, 0x6 ;  /* 0x0000000003037211 */ /* 0x000fe400078f30ff */
[----:B-1----:R-:W-:Y:S02]  /*0190*/  IABS R8, R5 ;  /* 0x0000000500087213 */ /* 0x002fe40000000000 */
[----:B------:R-:W-:-:S04]  /*01a0*/  SHF.R.S32.HI R4, RZ, 0x6, R3 ;  /* 0x00000006ff047819 */ /* 0x000fc80000011403 */
[-C--:B------:R-:W-:Y:S02]  /*01b0*/  IABS R7, R4.reuse ;  /* 0x0000000400077213 */ /* 0x080fe40000000000 */
[----:B------:R-:W-:Y:S02]  /*01c0*/  IABS R10, R4 ;  /* 0x00000004000a7213 */ /* 0x000fe40000000000 */
[----:B------:R-:W0:Y:S08]  /*01d0*/  I2F.RP R0, R7 ;  /* 0x0000000700007306 */ /* 0x000e300000209400 */
[----:B0-----:R-:W0:Y:S02]  /*01e0*/  MUFU.RCP R0, R0 ;  /* 0x0000000000007308 */ /* 0x001e240000001000 */
[----:B0-----:R-:W-:-:S02]  /*01f0*/  VIADD R2, R0, 0xffffffe ;  /* 0x0ffffffe00027836 */ /* 0x001fc40000000000 */
[----:B------:R-:W-:-:S04]  /*0200*/  IMAD.MOV R0, RZ, RZ, -R10 ;  /* 0x000000ffff007224 */ /* 0x000fc800078e0a0a */
[----:B------:R0:W1:Y:S02]  /*0210*/  F2I.FTZ.U32.TRUNC.NTZ R3, R2 ;  /* 0x0000000200037305 */ /* 0x000064000021f000 */
[----:B0-----:R-:W-:Y:S02]  /*0220*/  IMAD.MOV.U32 R2, RZ, RZ, RZ ;  /* 0x000000ffff027224 */ /* 0x001fe400078e00ff */
[----:B-1----:R-:W-:-:S04]  /*0230*/  IMAD.MOV R6, RZ, RZ, -R3 ;  /* 0x000000ffff067224 */ /* 0x002fc800078e0a03 */
[----:B------:R-:W-:Y:S02]  /*0240*/  IMAD R9, R6, R7, RZ ;  /* 0x0000000706097224 */ /* 0x000fe400078e02ff */
[----:B------:R-:W-:Y:S02]  /*0250*/  IMAD.MOV.U32 R6, RZ, RZ, R8 ;  /* 0x000000ffff067224 */ /* 0x000fe400078e0008 */
[----:B------:R-:W-:-:S06]  /*0260*/  IMAD.HI.U32 R3, R3, R9, R2 ;  /* 0x0000000903037227 */ /* 0x000fcc00078e0002 */
[----:B------:R-:W-:-:S04]  /*0270*/  IMAD.HI.U32 R3, R3, R6, RZ ;  /* 0x0000000603037227 */ /* 0x000fc800078e00ff */
[----:B------:R-:W-:-:S05]  /*0280*/  IMAD R0, R3, R0, R6 ;  /* 0x0000000003007224 */ /* 0x000fca00078e0206 */
[----:B------:R-:W-:-:S13]  /*0290*/  ISETP.GT.U32.AND P1, PT, R7, R0, PT ;  /* 0x000000000700720c */ /* 0x000fda0003f24070 */
[----:B------:R-:W-:Y:S02]  /*02a0*/  @!P1 IMAD.IADD R0, R0, 0x1, -R7 ;  /* 0x0000000100009824 */ /* 0x000fe400078e0a07 */
[----:B------:R-:W-:Y:S01]  /*02b0*/  @!P1 VIADD R3, R3, 0x1 ;  /* 0x0000000103039836 */ /* 0x000fe20000000000 */
[----:B------:R-:W-:Y:S02]  /*02c0*/  ISETP.NE.AND P1, PT, R4, RZ, PT ;  /* 0x000000ff0400720c */ /* 0x000fe40003f25270 */
[----:B------:R-:W-:Y:S02]  /*02d0*/  ISETP.GE.U32.AND P0, PT, R0, R7, PT ;  /* 0x000000070000720c */ /* 0x000fe40003f06070 */
[----:B------:R-:W-:-:S04]  /*02e0*/  LOP3.LUT R0, R5, R4, RZ, 0x3c, !PT ;  /* 0x0000000405007212 */ /* 0x000fc800078e3cff */
[----:B------:R-:W-:Y:S01]  /*02f0*/  ISETP.GE.AND P2, PT, R0, RZ, PT ;  /* 0x000000ff0000720c */ /* 0x000fe20003f46270 */
[----:B------:R-:W-:-:S06]  /*0300*/  VIADD R0, R22, 0x7f ;  /* 0x0000007f16007836 */ /* 0x000fcc0000000000 */
[----:B------:R-:W-:-:S04]  /*0310*/  @P0 VIADD R3, R3, 0x1 ;  /* 0x0000000103030836 */ /* 0x000fc80000000000 */
[----:B------:R-:W-:Y:S01]  /*0320*/  IMAD.MOV.U32 R8, RZ, RZ, R3 ;  /* 0x000000ffff087224 */ /* 0x000fe200078e0003 */
[----:B------:R-:W-:-:S03]  /*0330*/  SHF.R.S32.HI R3, RZ, 0x1f, R0 ;  /* 0x0000001fff037819 */ /* 0x000fc60000011400 */
[----:B------:R-:W-:Y:S01]  /*0340*/  @!P2 IMAD.MOV R8, RZ, RZ, -R8 ;  /* 0x000000ffff08a224 */ /* 0x000fe200078e0a08 */
[----:B------:R-:W-:Y:S02]  /*0350*/  LEA.HI R3, R3, R0, RZ, 0x7 ;  /* 0x0000000003037211 */ /* 0x000fe400078f38ff */
[----:B------:R-:W-:-:S04]  /*0360*/  @!P1 LOP3.LUT R8, RZ, R4, RZ, 0x33, !PT ;  /* 0x00000004ff089212 */ /* 0x000fc800078e33ff */
[----:B------:R-:W-:Y:S01]  /*0370*/  LEA.HI.SX32 R3, R3, -R8, 0x19 ;  /* 0x8000000803037211 */ /* 0x000fe200078fcaff */
[----:B------:R-:W-:-:S03]  /*0380*/  IMAD.MOV R6, RZ, RZ, -R8 ;  /* 0x000000ffff067224 */ /* 0x000fc600078e0a08 */
[----:B------:R-:W-:Y:S01]  /*0390*/  VIMNMX R9, R3, 0x1, PT ;  /* 0x0000000103097848 */ /* 0x000fe20003fe0100 */
[----:B------:R-:W-:-:S03]  /*03a0*/  IMAD R6, R4, R6, R5 ;  /* 0x0000000604067224 */ /* 0x000fc600078e0205 */
        /* <DEDUP_REMOVED lines=9> */
[----:B------:R-:W-:Y:S01]  /*0440*/  IMAD.MOV.U32 R4, RZ, RZ, R10 ;  /* 0x000000ffff047224 */ /* 0x000fe200078e000a */
[----:B------:R-:W-:-:S03]  /*0450*/  IABS R10, R6 ;  /* 0x00000006000a7213 */ /* 0x000fc60000000000 */
[----:B------:R-:W-:Y:S02]  /*0460*/  IMAD R5, R4, R7, RZ ;  /* 0x0000000704057224 */ /* 0x000fe400078e02ff */
[----:B------:R-:W-:Y:S01]  /*0470*/  IMAD.MOV.U32 R4, RZ, RZ, R10 ;  /* 0x000000ffff047224 */ /* 0x000fe200078e000a */
[----:B------:R-:W-:Y:S01]  /*0480*/  CS2R R10, SRZ ;  /* 0x00000000000a7805 */ /* 0x000fe2000001ff00 */
[----:B------:R-:W-:Y:S01]  /*0490*/  IMAD.HI.U32 R3, R3, R5, R2 ;  /* 0x0000000503037227 */ /* 0x000fe200078e0002 */
[----:B--2---:R-:W-:-:S05]  /*04a0*/  LOP3.LUT R5, R88, 0x7f, RZ, 0xc0, !PT ;  /* 0x0000007f58057812 */ /* 0x004fca00078ec0ff */
        /* <DEDUP_REMOVED lines=8> */
[----:B------:R-:W-:-:S07]  /*0530*/  ISETP.GE.AND P2, PT, R0, RZ, PT ;  /* 0x000000ff0000720c */ /* 0x000fce0003f46270 */
[----:B------:R-:W-:-:S06]  /*0540*/  @P0 VIADD R3, R3, 0x1 ;  /* 0x0000000103030836 */ /* 0x000fcc0000000000 */
[----:B------:R-:W-:Y:S01]  /*0550*/  @!P2 IMAD.MOV R3, RZ, RZ, -R3 ;  /* 0x000000ffff03a224 */ /* 0x000fe200078e0a03 */
[----:B------:R-:W-:-:S05]  /*0560*/  @!P1 LOP3.LUT R3, RZ, R9, RZ, 0x33, !PT ;  /* 0x00000009ff039212 */ /* 0x000fca00078e33ff */
[----:B------:R-:W-:Y:S02]  /*0570*/  IMAD.MOV R0, RZ, RZ, -R3 ;  /* 0x000000ffff007224 */ /* 0x000fe400078e0a03 */
[----:B------:R-:W-:Y:S02]  /*0580*/  IMAD.SHL.U32 R4, R3, 0x40, RZ ;  /* 0x0000004003047824 */ /* 0x000fe400078e00ff */
[----:B------:R-:W-:-:S04]  /*0590*/  IMAD R0, R9, R0, R6 ;  /* 0x0000000009007224 */ /* 0x000fc800078e0206 */
[----:B------:R-:W-:Y:S01]  /*05a0*/  IMAD.IADD R0, R8, 0x1, R0 ;  /* 0x0000000108007824 */ /* 0x000fe200078e0200 */
[----:B------:R-:W-:-:S03]  /*05b0*/  CS2R R8, SRZ ;  /* 0x0000000000087805 */ /* 0x000fc6000001ff00 */
[----:B------:R-:W-:Y:S02]  /*05c0*/  IMAD R228, R0, 0x80, R5 ;  /* 0x0000008000e47824 */ /* 0x000fe400078e0205 */
[----:B------:R-:W0:Y:S02]  /*05d0*/  LDC R0, c[0x0][0x230] ;  /* 0x00008c00ff007b82 */ /* 0x000e240000000800 */
[----:B0-----:R-:W-:-:S05]  /*05e0*/  VIADD R0, R0, 0x3f ;  /* 0x0000003f00007836 */ /* 0x001fca0000000000 */
[----:B------:R-:W-:-:S13]  /*05f0*/  ISETP.GE.AND P0, PT, R0, 0x40, PT ;  /* 0x000000400000780c */ /* 0x000fda0003f06270 */
[----:B------:R-:W-:Y:S05]  /*0600*/  @!P0 BRA `(.L_x_0) ;  /* 0x00000054004c8947 */ /* 0x000fea0003800000 */
[----:B------:R-:W-:Y:S01]  /*0610*/  IABS R11, R22 ;  /* 0x00000016000b7213 */ /* 0x000fe20000000000 */
[----:B------:R-:W-:Y:S01]  /*0620*/  ULDC UR4, c[0x0][0x234] ;  /* 0x00008d0000047ab9 */ /* 0x000fe20000000800 */
[----:B------:R-:W-:Y:S01]  /*0630*/  IABS R5, R23 ;  /* 0x0000001700057213 */ /* 0x000fe20000000000 */
[----:B------:R-:W-:Y:S01]  /*0640*/  ULDC.64 UR6, c[0x0][0x210] ;  /* 0x0000840000067ab9 */ /* 0x000fe20000000a00 */
[----:B------:R-:W0:Y:S01]  /*0650*/  I2F.RP R6, R11 ;  /* 0x0000000b00067306 */ /* 0x000e220000209400 */
[----:B------:R-:W-:Y:S01]  /*0660*/  ISETP.NE.AND P4, PT, R22, RZ, PT ;  /* 0x000000ff1600720c */ /* 0x000fe20003f85270 */
[----:B------:R-:W1:Y:S01]  /*0670*/  LDC R206, c[0x0][0x23c] ;  /* 0x00008f00ffce7b82 */ /* 0x000e620000000800 */
[----:B------:R-:W-:Y:S01]  /*0680*/  USHF.R.U32.HI UR13, URZ, 0x4, UR12 ;  /* 0x000000043f0d7899 */ /* 0x000fe2000801160c */
[----:B------:R-:W-:Y:S01]  /*0690*/  CS2R R56, SRZ ;  /* 0x0000000000387805 */ /* 0x000fe2000001ff00 */
[----:B------:R-:W-:Y:S01]  /*06a0*/  ULDC UR8, c[0x0][0x230] ;  /* 0x00008c0000087ab9 */ /* 0x000fe20000000800 */
[----:B------:R-:W-:Y:S01]  /*06b0*/  UMOV UR5, URZ ;  /* 0x0000003f00057c82 */ /* 0x000fe20008000000 */
[----:B------:R-:W-:Y:S01]  /*06c0*/  USGXT.U32 UR13, UR13, 0xe ;  /* 0x0000000e0d0d789a */ /* 0x000fe20008000000 */
[----:B------:R-:W2:Y:S01]  /*06d0*/  I2F.RP R8, R5 ;  /* 0x0000000500087306 */ /* 0x000ea20000209400 */
[----:B------:R-:W-:Y:S01]  /*06e0*/  CS2R R58, SRZ ;  /* 0x00000000003a7805 */ /* 0x000fe2000001ff00 */
[----:B------:R-:W3:Y:S01]  /*06f0*/  LDC R230, c[0x0][0x238] ;  /* 0x00008e00ffe67b82 */ /* 0x000ee20000000800 */
[----:B------:R-:W-:-:S02]  /*0700*/  CS2R R60, SRZ ;  /* 0x00000000003c7805 */ /* 0x000fc4000001ff00 */
[----:B------:R-:W-:Y:S02]  /*0710*/  CS2R R62, SRZ ;  /* 0x00000000003e7805 */ /* 0x000fe4000001ff00 */
[----:B------:R-:W-:Y:S02]  /*0720*/  CS2R R64, SRZ ;  /* 0x0000000000407805 */ /* 0x000fe4000001ff00 */
[----:B------:R-:W-:Y:S02]  /*0730*/  CS2R R66, SRZ ;  /* 0x0000000000427805 */ /* 0x000fe4000001ff00 */
[----:B------:R-:W-:Y:S01]  /*0740*/  CS2R R68, SRZ ;  /* 0x0000000000447805 */ /* 0x000fe2000001ff00 */
[----:B0-----:R-:W0:Y:S01]  /*0750*/  MUFU.RCP R6, R6 ;  /* 0x0000000600067308 */ /* 0x001e220000001000 */
[----:B------:R-:W-:Y:S02]  /*0760*/  CS2R R70, SRZ ;  /* 0x0000000000467805 */ /* 0x000fe4000001ff00 */
[----:B------:R-:W-:-:S02]  /*0770*/  CS2R R72, SRZ ;  /* 0x0000000000487805 */ /* 0x000fc4000001ff00 */
[----:B------:R-:W-:Y:S02]  /*0780*/  CS2R R74, SRZ ;  /* 0x00000000004a7805 */ /* 0x000fe4000001ff00 */
[----:B------:R-:W-:Y:S02]  /*0790*/  CS2R R76, SRZ ;  /* 0x00000000004c7805 */ /* 0x000fe4000001ff00 */
[----:B------:R-:W-:Y:S02]  /*07a0*/  CS2R R78, SRZ ;  /* 0x00000000004e7805 */ /* 0x000fe4000001ff00 */
[----:B------:R-:W-:Y:S02]  /*07b0*/  CS2R R80, SRZ ;  /* 0x0000000000507805 */ /* 0x000fe4000001ff00 */
[----:B------:R-:W-:Y:S01]  /*07c0*/  CS2R R82, SRZ ;  /* 0x0000000000527805 */ /* 0x000fe2000001ff00 */
[----:B--2---:R-:W2:Y:S01]  /*07d0*/  MUFU.RCP R8, R8 ;  /* 0x0000000800087308 */ /* 0x004ea20000001000 */
[----:B------:R-:W-:-:S02]  /*07e0*/  CS2R R84, SRZ ;  /* 0x0000000000547805 */ /* 0x000fc4000001ff00 */
[----:B------:R-:W-:Y:S01]  /*07f0*/  CS2R R86, SRZ ;  /* 0x0000000000567805 */ /* 0x000fe2000001ff00 */
[----:B0-----:R-:W-:Y:S01]  /*0800*/  VIADD R2, R6, 0xffffffe ;  /* 0x0ffffffe06027836 */ /* 0x001fe20000000000 */
[----:B------:R-:W-:Y:S01]  /*0810*/  IABS R6, R228 ;  /* 0x000000e400067213 */ /* 0x000fe20000000000 */
[C---:B---3--:R-:W-:Y:S02]  /*0820*/  IMAD.SHL.U32 R229, R230.reuse, 0x40, RZ ;  /* 0x00000040e6e57824 */ /* 0x048fe400078e00ff */
[----:B------:R0:W3:Y:S01]  /*0830*/  F2I.FTZ.U32.TRUNC.NTZ R3, R2 ;  /* 0x0000000200037305 */ /* 0x0000e2000021f000 */
[C---:B------:R-:W-:Y:S02]  /*0840*/  IMAD R252, R230.reuse, 0x18, RZ ;  /* 0x00000018e6fc7824 */ /* 0x040fe400078e02ff */
[----:B------:R-:W-:Y:S02]  /*0850*/  IMAD R251, R230, 0x17, RZ ;  /* 0x00000017e6fb7824 */ /* 0x000fe400078e02ff */
[----:B--2---:R-:W-:-:S02]  /*0860*/  VIADD R7, R8, 0xffffffe ;  /* 0x0ffffffe08077836 */ /* 0x004fc40000000000 */
[C---:B------:R-:W-:Y:S02]  /*0870*/  IMAD R250, R230.reuse, 0x16, RZ ;  /* 0x00000016e6fa7824 */ /* 0x040fe400078e02ff */
[----:B0-----:R-:W-:Y:S02]  /*0880*/  IMAD.MOV.U32 R2, RZ, RZ, RZ ;  /* 0x000000ffff027224 */ /* 0x001fe400078e00ff */
[----:B------:R-:W0:Y:S01]  /*0890*/  F2I.FTZ.U32.TRUNC.NTZ R7, R7 ;  /* 0x0000000700077305 */ /* 0x000e22000021f000 */
[C---:B------:R-:W-:Y:S02]  /*08a0*/  IMAD R249, R230.reuse, 0x15, RZ ;  /* 0x00000015e6f97824 */ /* 0x040fe400078e02ff */
[C---:B------:R-:W-:Y:S02]  /*08b0*/  IMAD R248, R230.reuse, 0x14, RZ ;  /* 0x00000014e6f87824 */ /* 0x040fe400078e02ff */
[----:B---3--:R-:W-:Y:S02]  /*08c0*/  IMAD.MOV R10, RZ, RZ, -R3 ;  /* 0x000000ffff0a7224 */ /* 0x008fe400078e0a03 */
[----:B------:R-:W-:-:S02]  /*08d0*/  IMAD R247, R230, 0x13, RZ ;  /* 0x00000013e6f77824 */ /* 0x000fc400078e02ff */
[----:B------:R-:W-:Y:S02]  /*08e0*/  IMAD R9, R10, R11, RZ ;  /* 0x0000000b0a097224 */ /* 0x000fe400078e02ff */
[----:B------:R-:W-:Y:S02]  /*08f0*/  IMAD R246, R230, 0x12, RZ ;  /* 0x00000012e6f67824 */ /* 0x000fe400078e02ff */
[----:B------:R-:W-:Y:S01]  /*0900*/  IMAD.HI.U32 R3, R3, R9, R2 ;  /* 0x0000000903037227 */ /* 0x000fe200078e0002 */
[----:B------:R-:W-:-:S03]  /*0910*/  SHF.R.U32.HI R9, RZ, 0x6, R88 ;  /* 0x00000006ff097819 */ /* 0x000fc60000011658 */
[----:B0-----:R-:W-:Y:S01]  /*0920*/  IMAD.MOV R8, RZ, RZ, -R7 ;  /* 0x000000ffff087224 */ /* 0x001fe200078e0a07 */
[----:B------:R-:W-:Y:S01]  /*0930*/  SGXT.U32 R9, R9, 0x1 ;  /* 0x000000010909781a */ /* 0x000fe20000000000 */
[----:B------:R-:W-:-:S03]  /*0940*/  IMAD.HI.U32 R3, R3, R6, RZ ;  /* 0x0000000603037227 */ /* 0x000fc600078e00ff */
[----:B------:R-:W-:Y:S01]  /*0950*/  LOP3.LUT R31, R4, R9, RZ, 0xfc, !PT ;  /* 0x00000009041f7212 */ /* 0x000fe200078efcff */
[----:B------:R-:W-:Y:S02]  /*0960*/  IMAD.MOV R3, RZ, RZ, -R3 ;  /* 0x000000ffff037224 */ /* 0x000fe400078e0a03 */
[C---:B------:R-:W-:Y:S01]  /*0970*/  IMAD R245, R230.reuse, 0x11, RZ ;  /* 0x00000011e6f57824 */ /* 0x040fe200078e02ff */
[----:B------:R-:W-:Y:S01]  /*0980*/  LOP3.LUT R16, R31, 0x3e, RZ, 0xfc, !PT ;  /* 0x0000003e1f107812 */ /* 0x000fe200078efcff */
[----:B------:R-:W-:Y:S01]  /*0990*/  IMAD R2, R11, R3, R6 ;  /* 0x000000030b027224 */ /* 0x000fe200078e0206 */
[----:B------:R-:W-:Y:S01]  /*09a0*/  LOP3.LUT R18, R31, 0x3a, RZ, 0xfc, !PT ;  /* 0x0000003a1f127812 */ /* 0x000fe200078efcff */
[----:B------:R-:W-:Y:S01]  /*09b0*/  IMAD.MOV.U32 R6, RZ, RZ, R8 ;  /* 0x000000ffff067224 */ /* 0x000fe200078e0008 */
[----:B------:R-:W-:Y:S01]  /*09c0*/  IABS R10, R16 ;  /* 0x00000010000a7213 */ /* 0x000fe20000000000 */
[----:B------:R-:W-:Y:S01]  /*09d0*/  IMAD.SHL.U32 R244, R230, 0x10, RZ ;  /* 0x00000010e6f47824 */ /* 0x000fe200078e00ff */
[----:B------:R-:W-:Y:S01]  /*09e0*/  ISETP.GT.U32.AND P0, PT, R11, R2, PT ;  /* 0x000000020b00720c */ /* 0x000fe20003f04070 */
[----:B------:R-:W-:Y:S01]  /*09f0*/  IMAD R3, R6, R5, RZ ;  /* 0x0000000506037224 */ /* 0x000fe200078e02ff */
[----:B------:R-:W-:Y:S01]  /*0a00*/  LOP3.LUT R17, R31, 0x3c, RZ, 0xfc, !PT ;  /* 0x0000003c1f117812 */ /* 0x000fe200078efcff */
[----:B------:R-:W-:Y:S01]  /*0a10*/  IMAD.MOV.U32 R6, RZ, RZ, RZ ;  /* 0x000000ffff067224 */ /* 0x000fe200078e00ff */
[----:B------:R-:W-:Y:S01]  /*0a20*/  IABS R15, R18 ;  /* 0x00000012000f7213 */ /* 0x000fe20000000000 */
[----:B------:R-:W-:Y:S01]  /*0a30*/  IMAD R243, R230, 0xf, RZ ;  /* 0x0000000fe6f37824 */ /* 0x000fe200078e02ff */
[----:B------:R-:W-:Y:S01]  /*0a40*/  IABS R13, R17 ;  /* 0x00000011000d7213 */ /* 0x000fe20000000000 */
[----:B------:R-:W-:Y:S01]  /*0a50*/  IMAD.HI.U32 R8, R7, R3, R6 ;  /* 0x0000000307087227 */ /* 0x000fe200078e0006 */
[----:B------:R-:W-:-:S02]  /*0a60*/  SHF.R.S32.HI R3, RZ, 0x1f, R0 ;  /* 0x0000001fff037819 */ /* 0x000fc40000011400 */
[----:B------:R-:W-:Y:S01]  /*0a70*/  ISETP.GE.AND P1, PT, R16, RZ, PT ;  /* 0x000000ff1000720c */ /* 0x000fe20003f26270 */
[----:B------:R-:W-:Y:S01]  /*0a80*/  IMAD R242, R230, 0xe, RZ ;  /* 0x0000000ee6f27824 */ /* 0x000fe200078e02ff */
[C---:B------:R-:W-:Y:S01]  /*0a90*/  LOP3.LUT R19, R31.reuse, 0x30, RZ, 0xfc, !PT ;  /* 0x000000301f137812 */ /* 0x040fe200078efcff */
[----:B------:R-:W-:Y:S01]  /*0aa0*/  IMAD.HI.U32 R6, R8, R10, RZ ;  /* 0x0000000a08067227 */ /* 0x000fe200078e00ff */
[C---:B------:R-:W-:Y:S02]  /*0ab0*/  LOP3.LUT R21, R31.reuse, 0x2e, RZ, 0xfc, !PT ;  /* 0x0000002e1f157812 */ /* 0x040fe400078efcff */
[----:B------:R-:W-:Y:S01]  /*0ac0*/  LOP3.LUT R24, R31, 0x2c, RZ, 0xfc, !PT ;  /* 0x0000002c1f187812 */ /* 0x000fe200078efcff */
[----:B------:R-:W-:Y:S01]  /*0ad0*/  IMAD.MOV R12, RZ, RZ, -R6 ;  /* 0x000000ffff0c7224 */ /* 0x000fe200078e0a06 */
[----:B------:R-:W-:Y:S01]  /*0ae0*/  LEA.HI R6, R3, R0, RZ, 0x6 ;  /* 0x0000000003067211 */ /* 0x000fe200078f30ff */
[----:B------:R-:W-:Y:S01]  /*0af0*/  @!P0 IMAD.IADD R2, R2, 0x1, -R11 ;  /* 0x0000000102028824 */ /* 0x000fe200078e0a0b */
[----:B------:R-:W-:Y:S01]  /*0b00*/  ISETP.GE.AND P0, PT, R17, RZ, PT ;  /* 0x000000ff1100720c */ /* 0x000fe20003f06270 */
[----:B------:R-:W-:Y:S01]  /*0b10*/  IMAD R0, R5, R12, R10 ;  /* 0x0000000c05007224 */ /* 0x000fe200078e020a */
[----:B------:R-:W-:Y:S01]  /*0b20*/  LOP3.LUT R17, R31, 0x34, RZ, 0xfc, !PT ;  /* 0x000000341f117812 */ /* 0x000fe200078efcff */
[----:B------:R-:W-:Y:S01]  /*0b30*/  IMAD.HI.U32 R9, R8, R15, RZ ;  /* 0x0000000f08097227 */ /* 0x000fe200078e00ff */
[----:B------:R-:W-:-:S02]  /*0b40*/  ISETP.GT.U32.AND P2, PT, R11, R2, PT ;  /* 0x000000020b00720c */ /* 0x000fc40003f44070 */
[----:B------:R-:W-:Y:S01]  /*0b50*/  ISETP.GT.U32.AND P3, PT, R5, R0, PT ;  /* 0x000000000500720c */ /* 0x000fe20003f64070 */
[----:B------:R-:W-:Y:S01]  /*0b60*/  IMAD.HI.U32 R7, R8, R13, RZ ;  /* 0x0000000d08077227 */ /* 0x000fe200078e00ff */
[----:B------:R-:W-:Y:S02]  /*0b70*/  IABS R20, R21 ;  /* 0x0000001500147213 */ /* 0x000fe40000000000 */
[C---:B------:R-:W-:Y:S01]  /*0b80*/  LOP3.LUT R25, R31.reuse, 0x2a, RZ, 0xfc, !PT ;  /* 0x0000002a1f197812 */ /* 0x040fe200078efcff */
[----:B------:R-:W-:Y:S01]  /*0b90*/  IMAD.MOV R16, RZ, RZ, -R9 ;  /* 0x000000ffff107224 */ /* 0x000fe200078e0a09 */
[C---:B------:R-:W-:Y:S01]  /*0ba0*/  LOP3.LUT R27, R31.reuse, 0x1c, RZ, 0xfc, !PT ;  /* 0x0000001c1f1b7812 */ /* 0x040fe200078efcff */
[----:B------:R-:W-:Y:S01]  /*0bb0*/  IMAD.MOV R14, RZ, RZ, -R7 ;  /* 0x000000ffff0e7224 */ /* 0x000fe200078e0a07 */
[----:B------:R-:W-:Y:S01]  /*0bc0*/  LOP3.LUT R29, R31, 0x14, RZ, 0xfc, !PT ;  /* 0x000000141f1d7812 */ /* 0x000fe200078efcff */
[----:B------:R-:W-:Y:S01]  /*0bd0*/  IMAD R12, R5, R16, R15 ;  /* 0x00000010050c7224 */ /* 0x000fe200078e020f */
[----:B------:R-:W-:Y:S01]  /*0be0*/  LOP3.LUT R15, R31, 0x36, RZ, 0xfc, !PT ;  /* 0x000000361f0f7812 */ /* 0x000fe200078efcff */
[----:B------:R-:W-:Y:S01]  /*0bf0*/  IMAD R10, R5, R14, R13 ;  /* 0x0000000e050a7224 */ /* 0x000fe200078e020d */
[----:B------:R-:W-:Y:S01]  /*0c00*/  LOP3.LUT R13, R31, 0x38, RZ, 0xfc, !PT ;  /* 0x000000381f0d7812 */ /* 0x000fe200078efcff */
[----:B------:R-:W-:Y:S01]  /*0c10*/  @!P3 IMAD.IADD R0, R0, 0x1, -R5 ;  /* 0x000000010000b824 */ /* 0x000fe200078e0a05 */
[C---:B------:R-:W-:Y:S01]  /*0c20*/  ISETP.GT.U32.AND P6, PT, R5.reuse, R12, PT ;  /* 0x0000000c0500720c */ /* 0x040fe20003fc4070 */
[----:B------:R-:W-:Y:S01]  /*0c30*/  @!P2 IMAD.IADD R2, R2, 0x1, -R11 ;  /* 0x000000010202a824 */ /* 0x000fe200078e0a0b */
[----:B------:R-:W-:Y:S01]  /*0c40*/  ISETP.GE.AND P2, PT, R228, RZ, PT ;  /* 0x000000ffe400720c */ /* 0x000fe20003f46270 */
[C---:B------:R-:W-:Y:S01]  /*0c50*/  IMAD R241, R230.reuse, 0xd, RZ ;  /* 0x0000000de6f17824 */ /* 0x040fe200078e02ff */
[----:B------:R-:W-:Y:S01]  /*0c60*/  IABS R9, R13 ;  /* 0x0000000d00097213 */ /* 0x000fe20000000000 */
[----:B------:R-:W-:Y:S01]  /*0c70*/  IMAD.MOV.U32 R7, RZ, RZ, R2 ;  /* 0x000000ffff077224 */ /* 0x000fe200078e0002 */
[----:B------:R-:W-:Y:S01]  /*0c80*/  ISETP.GT.U32.AND P3, PT, R5, R0, PT ;  /* 0x000000000500720c */ /* 0x000fe20003f64070 */
[----:B------:R-:W-:Y:S01]  /*0c90*/  IMAD R240, R230, 0xc, RZ ;  /* 0x0000000ce6f07824 */ /* 0x000fe200078e02ff */
[----:B------:R-:W-:Y:S01]  /*0ca0*/  IABS R14, R15 ;  /* 0x0000000f000e7213 */ /* 0x000fe20000000000 */
[----:B------:R-:W-:Y:S01]  /*0cb0*/  IMAD.HI.U32 R3, R8, R9, RZ ;  /* 0x0000000908037227 */ /* 0x000fe200078e00ff */
[----:B------:R-:W-:-:S02]  /*0cc0*/  IABS R11, R17 ;  /* 0x00000011000b7213 */ /* 0x000fc40000000000 */
[----:B------:R-:W-:Y:S01]  /*0cd0*/  ISETP.GT.U32.AND P5, PT, R5, R10, PT ;  /* 0x0000000a0500720c */ /* 0x000fe20003fa4070 */
[----:B------:R-:W-:Y:S01]  /*0ce0*/  IMAD.MOV R2, RZ, RZ, -R3 ;  /* 0x000000ffff027224 */ /* 0x000fe200078e0a03 */
[----:B------:R-:W-:Y:S01]  /*0cf0*/  IABS R30, R27 ;  /* 0x0000001b001e7213 */ /* 0x000fe20000000000 */
[----:B------:R-:W-:Y:S01]  /*0d00*/  @!P6 IMAD.IADD R12, R12, 0x1, -R5 ;  /* 0x000000010c0ce824 */ /* 0x000fe200078e0a05 */
[----:B------:R-:W-:Y:S01]  /*0d10*/  IABS R34, R29 ;  /* 0x0000001d00227213 */ /* 0x000fe20000000000 */
[C---:B------:R-:W-:Y:S01]  /*0d20*/  IMAD.HI.U32 R3, R8.reuse, R14, RZ ;  /* 0x0000000e08037227 */ /* 0x040fe200078e00ff */
[C---:B------:R-:W-:Y:S02]  /*0d30*/  LOP3.LUT R33, R31.reuse, 0x12, RZ, 0xfc, !PT ;  /* 0x000000121f217812 */ /* 0x040fe400078efcff */
[----:B------:R-:W-:Y:S01]  /*0d40*/  LOP3.LUT R35, R31, 0x10, RZ, 0xfc, !PT ;  /* 0x000000101f237812 */ /* 0x000fe200078efcff */
[----:B------:R-:W-:Y:S01]  /*0d50*/  @!P2 IMAD.MOV R7, RZ, RZ, -R7 ;  /* 0x000000ffff07a224 */ /* 0x000fe200078e0a07 */
[----:B------:R-:W-:Y:S01]  /*0d60*/  @!P4 LOP3.LUT R7, RZ, R22, RZ, 0x33, !PT ;  /* 0x00000016ff07c212 */ /* 0x000fe200078e33ff */
[C---:B------:R-:W-:Y:S01]  /*0d70*/  IMAD R2, R5.reuse, R2, R9 ;  /* 0x0000000205027224 */ /* 0x040fe200078e0209 */
[----:B------:R-:W-:Y:S01]  /*0d80*/  ISETP.GT.U32.AND P4, PT, R5, R12, PT ;  /* 0x0000000c0500720c */ /* 0x000fe20003f84070 */
[----:B------:R-:W-:Y:S01]  /*0d90*/  IMAD.HI.U32 R9, R8, R11, RZ ;  /* 0x0000000b08097227 */ /* 0x000fe200078e00ff */
[----:B------:R-:W-:-:S02]  /*0da0*/  ISETP.GE.AND P2, PT, R18, RZ, PT ;  /* 0x000000ff1200720c */ /* 0x000fc40003f46270 */
[----:B------:R-:W-:Y:S01]  /*0db0*/  IABS R18, R19 ;  /* 0x0000001300127213 */ /* 0x000fe20000000000 */
[----:B------:R-:W-:Y:S01]  /*0dc0*/  IMAD.MOV R3, RZ, RZ, -R3 ;  /* 0x000000ffff037224 */ /* 0x000fe200078e0a03 */
[----:B------:R-:W-:Y:S01]  /*0dd0*/  IABS R36, R33 ;  /* 0x0000002100247213 */ /* 0x000fe20000000000 */
[----:B------:R-:W-:Y:S01]  /*0de0*/  @!P3 IMAD.IADD R0, R0, 0x1, -R5 ;  /* 0x000000010000b824 */ /* 0x000fe200078e0a05 */
[----:B------:R-:W-:Y:S01]  /*0df0*/  ISETP.GE.AND P3, PT, R13, RZ, PT ;  /* 0x000000ff0d00720c */ /* 0x000fe20003f66270 */
[----:B------:R-:W-:Y:S01]  /*0e00*/  IMAD.MOV R16, RZ, RZ, -R9 ;  /* 0x000000ffff107224 */ /* 0x000fe200078e0a09 */
[----:B------:R-:W-:Y:S01]  /*0e10*/  LOP3.LUT R13, R31, 0x32, RZ, 0xfc, !PT ;  /* 0x000000321f0d7812 */ /* 0x000fe200078efcff */
[----:B------:R-:W-:Y:S01]  /*0e20*/  IMAD R14, R5, R3, R14 ;  /* 0x00000003050e7224 */ /* 0x000fe200078e020e */
[----:B------:R-:W-:Y:S01]  /*0e30*/  IABS R38, R35 ;  /* 0x0000002300267213 */ /* 0x000fe20000000000 */
[----:B------:R-:W-:Y:S01]  /*0e40*/  IMAD.MOV.U32 R9, RZ, RZ, R0 ;  /* 0x000000ffff097224 */ /* 0x000fe200078e0000 */
[----:B------:R-:W-:Y:S01]  /*0e50*/  LOP3.LUT R37, R31, 0xe, RZ, 0xfc, !PT ;  /* 0x0000000e1f257812 */ /* 0x000fe200078efcff */
[C---:B------:R-:W-:Y:S01]  /*0e60*/  IMAD R0, R5.reuse, R16, R11 ;  /* 0x0000001005007224 */ /* 0x040fe200078e020b */
[----:B------:R-:W-:Y:S01]  /*0e70*/  IABS R16, R13 ;  /* 0x0000000d00107213 */ /* 0x000fe20000000000 */
[----:B------:R-:W-:Y:S01]  /*0e80*/  @!P1 IMAD.MOV R9, RZ, RZ, -R9 ;  /* 0x000000ffff099224 */ /* 0x000fe200078e0a09 */
[C---:B------:R-:W-:Y:S01]  /*0e90*/  ISETP.GT.U32.AND P1, PT, R5.reuse, R14, PT ;  /* 0x0000000e0500720c */ /* 0x040fe20003f24070 */
[--C-:B------:R-:W-:Y:S01]  /*0ea0*/  @!P4 IMAD.IADD R12, R12, 0x1, -R5.reuse ;  /* 0x000000010c0cc824 */ /* 0x100fe200078e0a05 */
[C---:B------:R-:W-:Y:S01]  /*0eb0*/  ISETP.GT.U32.AND P4, PT, R5.reuse, R0, PT ;  /* 0x000000000500720c */ /* 0x040fe20003f84070 */
[----:B------:R-:W-:Y:S01]  /*0ec0*/  @!P5 IMAD.IADD R10, R10, 0x1, -R5 ;  /* 0x000000010a0ad824 */ /* 0x000fe200078e0a05 */
[----:B------:R-:W-:Y:S01]  /*0ed0*/  ISETP.GT.U32.AND P5, PT, R5, R2, PT ;  /* 0x000000020500720c */ /* 0x000fe20003fa4070 */
[----:B------:R-:W-:Y:S01]  /*0ee0*/  IMAD.HI.U32 R3, R8, R16, RZ ;  /* 0x0000001008037227 */ /* 0x000fe200078e00ff */
[----:B------:R-:W-:-:S02]  /*0ef0*/  IABS R40, R37 ;  /* 0x0000002500287213 */ /* 0x000fc40000000000 */
[----:B------:R-:W-:Y:S01]  /*0f00*/  ISETP.GT.U32.AND P6, PT, R5, R10, PT ;  /* 0x0000000a0500720c */ /* 0x000fe20003fc4070 */
[----:B------:R-:W-:Y:S01]  /*0f10*/  IMAD.MOV R11, RZ, RZ, -R3 ;  /* 0x000000ffff0b7224 */ /* 0x000fe200078e0a03 */
[C---:B------:R-:W-:Y:S01]  /*0f20*/  LOP3.LUT R39, R31.reuse, 0xc, RZ, 0xfc, !PT ;  /* 0x0000000c1f277812 */ /* 0x040fe200078efcff */
[----:B------:R-:W-:Y:S01]  /*0f30*/  IMAD.HI.U32 R3, R8, R18, RZ ;  /* 0x0000001208037227 */ /* 0x000fe200078e00ff */
[C---:B------:R-:W-:Y:S02]  /*0f40*/  LOP3.LUT R41, R31.reuse, 0xa, RZ, 0xfc, !PT ;  /* 0x0000000a1f297812 */ /* 0x040fe400078efcff */
[----:B------:R-:W-:Y:S01]  /*0f50*/  IABS R42, R39 ;  /* 0x00000027002a7213 */ /* 0x000fe20000000000 */
[--C-:B------:R-:W-:Y:S01]  /*0f60*/  @!P1 IMAD.IADD R14, R14, 0x1, -R5.reuse ;  /* 0x000000010e0e9824 */ /* 0x100fe200078e0a05 */
[----:B------:R-:W-:Y:S01]  /*0f70*/  IABS R44, R41 ;  /* 0x00000029002c7213 */ /* 0x000fe20000000000 */
[----:B------:R-:W-:Y:S01]  /*0f80*/  @!P4 IMAD.IADD R0, R0, 0x1, -R5 ;  /* 0x000000010000c824 */ /* 0x000fe200078e0a05 */
[----:B------:R-:W-:Y:S01]  /*0f90*/  LOP3.LUT R43, R31, 0x8, RZ, 0xfc, !PT ;  /* 0x000000081f2b7812 */ /* 0x000fe200078efcff */
[----:B------:R-:W-:Y:S01]  /*0fa0*/  IMAD.MOV R3, RZ, RZ, -R3 ;  /* 0x000000ffff037224 */ /* 0x000fe200078e0a03 */
[----:B------:R-:W-:Y:S01]  /*0fb0*/  ISETP.GT.U32.AND P4, PT, R5, R14, PT ;  /* 0x0000000e0500720c */ /* 0x000fe20003f84070 */
[--C-:B------:R-:W-:Y:S01]  /*0fc0*/  @!P5 IMAD.IADD R2, R2, 0x1, -R5.reuse ;  /* 0x000000010202d824 */ /* 0x100fe200078e0a05 */
[----:B------:R-:W-:Y:S01]  /*0fd0*/  ISETP.GE.AND P5, PT, R17, RZ, PT ;  /* 0x000000ff1100720c */ /* 0x000fe20003fa6270 */
[C---:B------:R-:W-:Y:S01]  /*0fe0*/  IMAD R18, R5.reuse, R3, R18 ;  /* 0x0000000305127224 */ /* 0x040fe200078e0212 */
[----:B------:R-:W-:Y:S01]  /*0ff0*/  IABS R17, R25 ;  /* 0x0000001900117213 */ /* 0x000fe20000000000 */
[----:B------:R-:W-:Y:S01]  /*1000*/  @!P6 IMAD.IADD R10, R10, 0x1, -R5 ;  /* 0x000000010a0ae824 */ /* 0x000fe200078e0a05 */
[C---:B------:R-:W-:Y:S01]  /*1010*/  ISETP.GT.U32.AND P1, PT, R5.reuse, R2, PT ;  /* 0x000000020500720c */ /* 0x040fe20003f24070 */
[----:B------:R-:W-:Y:S01]  /*1020*/  IMAD R16, R5, R11, R16 ;  /* 0x0000000b05107224 */ /* 0x000fe200078e0210 */
[----:B------:R-:W-:Y:S01]  /*1030*/  ISETP.GE.AND P6, PT, R15, RZ, PT ;  /* 0x000000ff0f00720c */ /* 0x000fe20003fc6270 */
[----:B------:R-:W-:Y:S01]  /*1040*/  @!P0 IMAD.MOV R10, RZ, RZ, -R10 ;  /* 0x000000ffff0a8224 */ /* 0x000fe200078e0a0a */
[----:B------:R-:W-:Y:S01]  /*1050*/  ISETP.GT.U32.AND P0, PT, R5, R0, PT ;  /* 0x000000000500720c */ /* 0x000fe20003f04070 */
[----:B------:R-:W-:Y:S01]  /*1060*/  IMAD.HI.U32 R3, R8, R20, RZ ;  /* 0x0000001408037227 */ /* 0x000fe200078e00ff */
[----:B------:R-:W-:-:S02]  /*1070*/  IABS R15, R24 ;  /* 0x00000018000f7213 */ /* 0x000fc40000000000 */
[----:B------:R-:W-:Y:S01]  /*1080*/  LOP3.LUT R45, R31, 0x6, RZ, 0xfc, !PT ;  /* 0x000000061f2d7812 */ /* 0x000fe200078efcff */
[--C-:B------:R-:W-:Y:S01]  /*1090*/  @!P4 IMAD.IADD R14, R14, 0x1, -R5.reuse ;  /* 0x000000010e0ec824 */ /* 0x100fe200078e0a05 */
[C---:B------:R-:W-:Y:S01]  /*10a0*/  ISETP.GT.U32.AND P4, PT, R5.reuse, R18, PT ;  /* 0x000000120500720c */ /* 0x040fe20003f84070 */
[----:B------:R-:W-:Y:S01]  /*10b0*/  @!P2 IMAD.MOV R12, RZ, RZ, -R12 ;  /* 0x000000ffff0ca224 */ /* 0x000fe200078e0a0c */
[----:B------:R-:W-:Y:S01]  /*10c0*/  IABS R46, R43 ;  /* 0x0000002b002e7213 */ /* 0x000fe20000000000 */
[----:B------:R-:W-:Y:S01]  /*10d0*/  @!P1 IMAD.IADD R2, R2, 0x1, -R5 ;  /* 0x0000000102029824 */ /* 0x000fe200078e0a05 */
[----:B------:R-:W-:Y:S01]  /*10e0*/  ISETP.GT.U32.AND P1, PT, R5, R16, PT ;  /* 0x000000100500720c */ /* 0x000fe20003f24070 */
[----:B------:R-:W-:Y:S01]  /*10f0*/  IMAD.MOV R11, RZ, RZ, -R3 ;  /* 0x000000ffff0b7224 */ /* 0x000fe200078e0a03 */
[----:B------:R-:W-:Y:S01]  /*1100*/  LOP3.LUT R47, R31, 0x4, RZ, 0xfc, !PT ;  /* 0x000000041f2f7812 */ /* 0x000fe200078efcff */
[----:B------:R-:W-:Y:S01]  /*1110*/  IMAD.HI.U32 R3, R8, R15, RZ ;  /* 0x0000000f08037227 */ /* 0x000fe200078e00ff */
[----:B------:R-:W-:-:S02]  /*1120*/  IABS R48, R45 ;  /* 0x0000002d00307213 */ /* 0x000fc40000000000 */
[----:B------:R-:W-:Y:S01]  /*1130*/  IABS R50, R47 ;  /* 0x0000002f00327213 */ /* 0x000fe20000000000 */
[--C-:B------:R-:W-:Y:S01]  /*1140*/  @!P0 IMAD.IADD R0, R0, 0x1, -R5.reuse ;  /* 0x0000000100008824 */ /* 0x100fe200078e0a05 */
[----:B------:R-:W-:Y:S01]  /*1150*/  ISETP.GE.AND P0, PT, R13, RZ, PT ;  /* 0x000000ff0d00720c */ /* 0x000fe20003f06270 */
[----:B------:R-:W-:Y:S01]  /*1160*/  @!P4 IMAD.IADD R18, R18, 0x1, -R5 ;  /* 0x000000011212c824 */ /* 0x000fe200078e0a05 */
[----:B------:R-:W-:Y:S01]  /*1170*/  IABS R54, R31 ;  /* 0x0000001f00367213 */ /* 0x000fe20000000000 */
[----:B------:R-:W-:Y:S01]  /*1180*/  IMAD R20, R5, R11, R20 ;  /* 0x0000000b05147224 */ /* 0x000fe200078e0214 */
[----:B------:R-:W-:Y:S01]  /*1190*/  LOP3.LUT R49, R31, 0x2, RZ, 0xfc, !PT ;  /* 0x000000021f317812 */ /* 0x000fe200078efcff */
[----:B------:R-:W-:Y:S01]  /*11a0*/  IMAD.MOV R22, RZ, RZ, -R3 ;  /* 0x000000ffff167224 */ /* 0x000fe200078e0a03 */
[----:B------:R-:W-:Y:S01]  /*11b0*/  ISETP.GT.U32.AND P2, PT, R5, R18, PT ;  /* 0x000000120500720c */ /* 0x000fe20003f44070 */
[----:B------:R-:W-:Y:S01]  /*11c0*/  IMAD.MOV.U32 R11, RZ, RZ, R2 ;  /* 0x000000ffff0b7224 */ /* 0x000fe200078e0002 */
[----:B------:R-:W-:Y:S01]  /*11d0*/  LOP3.LUT R3, R31, 0x28, RZ, 0xfc, !PT ;  /* 0x000000281f037812 */ /* 0x000fe200078efcff */
[----:B------:R-:W-:Y:S01]  /*11e0*/  @!P1 IMAD.IADD R16, R16, 0x1, -R5 ;  /* 0x0000000110109824 */ /* 0x000fe200078e0a05 */
[----:B------:R-:W-:Y:S01]  /*11f0*/  ISETP.GE.AND P1, PT, R19, RZ, PT ;  /* 0x000000ff1300720c */ /* 0x000fe20003f26270 */
[----:B------:R-:W-:Y:S01]  /*1200*/  IMAD.MOV.U32 R13, RZ, RZ, R0 ;  /* 0x000000ffff0d7224 */ /* 0x000fe200078e0000 */
[----:B------:R-:W-:Y:S01]  /*1210*/  LOP3.LUT R19, R31, 0x24, RZ, 0xfc, !PT ;  /* 0x000000241f137812 */ /* 0x000fe200078efcff */
[C---:B------:R-:W-:Y:S01]  /*1220*/  IMAD R0, R5.reuse, R22, R15 ;  /* 0x0000001605007224 */ /* 0x040fe200078e020f */
[C---:B------:R-:W-:Y:S01]  /*1230*/  ISETP.GT.U32.AND P4, PT, R5.reuse, R16, PT ;  /* 0x000000100500720c */ /* 0x040fe20003f84070 */
[----:B------:R-:W-:Y:S01]  /*1240*/  @!P3 IMAD.MOV R11, RZ, RZ, -R11 ;  /* 0x000000ffff0bb224 */ /* 0x000fe200078e0a0b */
[----:B------:R-:W-:Y:S01]  /*1250*/  ISETP.GT.U32.AND P3, PT, R5, R20, PT ;  /* 0x000000140500720c */ /* 0x000fe20003f64070 */
[----:B------:R-:W-:Y:S01]  /*1260*/  IMAD.HI.U32 R2, R8, R17, RZ ;  /* 0x0000001108027227 */ /* 0x000fe200078e00ff */
[----:B------:R-:W-:-:S02]  /*1270*/  IABS R22, R3 ;  /* 0x0000000300167213 */ /* 0x000fc40000000000 */
[----:B------:R-:W-:Y:S01]  /*1280*/  LOP3.LUT R15, R31, 0x26, RZ, 0xfc, !PT ;  /* 0x000000261f0f7812 */ /* 0x000fe200078efcff */
[----:B------:R-:W-:Y:S01]  /*1290*/  @!P2 IMAD.IADD R18, R18, 0x1, -R5 ;  /* 0x000000011212a824 */ /* 0x000fe200078e0a05 */
[----:B------:R-:W-:Y:S01]  /*12a0*/  ISETP.GT.U32.AND P2, PT, R5, R0, PT ;  /* 0x000000000500720c */ /* 0x000fe20003f44070 */
[----:B------:R-:W-:Y:S01]  /*12b0*/  IMAD.MOV R2, RZ, RZ, -R2 ;  /* 0x000000ffff027224 */ /* 0x000fe200078e0a02 */
[----:B------:R-:W-:Y:S01]  /*12c0*/  IABS R52, R49 ;  /* 0x0000003100347213 */ /* 0x000fe20000000000 */
[----:B------:R-:W-:Y:S01]  /*12d0*/  @!P5 IMAD.MOV R13, RZ, RZ, -R13 ;  /* 0x000000ffff0dd224 */ /* 0x000fe200078e0a0d */
[----:B------:R-:W-:Y:S01]  /*12e0*/  ISETP.GE.AND P5, PT, R24, RZ, PT ;  /* 0x000000ff1800720c */ /* 0x000fe20003fa6270 */
[--C-:B------:R-:W-:Y:S01]  /*12f0*/  @!P4 IMAD.IADD R16, R16, 0x1, -R5.reuse ;  /* 0x000000011010c824 */ /* 0x100fe200078e0a05 */
[----:B------:R-:W-:Y:S01]  /*1300*/  IABS R24, R15 ;  /* 0x0000000f00187213 */ /* 0x000fe20000000000 */
[----:B------:R-:W-:Y:S01]  /*1310*/  @!P3 IMAD.IADD R20, R20, 0x1, -R5 ;  /* 0x000000011414b824 */ /* 0x000fe200078e0a05 */
[----:B------:R-:W-:Y:S01]  /*1320*/  ISETP.GE.AND P4, PT, R25, RZ, PT ;  /* 0x000000ff1900720c */ /* 0x000fe20003f86270 */
[----:B------:R-:W-:Y:S01]  /*1330*/  @!P0 IMAD.MOV R16, RZ, RZ, -R16 ;  /* 0x000000ffff108224 */ /* 0x000fe200078e0a10 */
[----:B------:R-:W-:Y:S01]  /*1340*/  ISETP.GE.AND P0, PT, R3, RZ, PT ;  /* 0x000000ff0300720c */ /* 0x000fe20003f06270 */
[C---:B------:R-:W-:Y:S01]  /*1350*/  IMAD R2, R5.reuse, R2, R17 ;  /* 0x0000000205027224 */ /* 0x040fe200078e0211 */
[----:B------:R-:W-:Y:S01]  /*1360*/  ISETP.GT.U32.AND P3, PT, R5, R20, PT ;  /* 0x000000140500720c */ /* 0x000fe20003f64070 */
[----:B------:R-:W-:Y:S01]  /*1370*/  @!P2 IMAD.IADD R0, R0, 0x1, -R5 ;  /* 0x000000010000a824 */ /* 0x000fe200078e0a05 */
[----:B------:R-:W-:Y:S01]  /*1380*/  IABS R17, R19 ;  /* 0x0000001300117213 */ /* 0x000fe20000000000 */
[----:B------:R-:W-:Y:S01]  /*1390*/  IMAD.HI.U32 R3, R8, R22, RZ ;  /* 0x0000001608037227 */ /* 0x000fe200078e00ff */
[----:B------:R-:W-:-:S02]  /*13a0*/  LOP3.LUT R25, R31, 0x20, RZ, 0xfc, !PT ;  /* 0x000000201f197812 */ /* 0x000fc400078efcff */
[C---:B------:R-:W-:Y:S01]  /*13b0*/  ISETP.GT.U32.AND P2, PT, R5.reuse, R0, PT ;  /* 0x000000000500720c */ /* 0x040fe20003f44070 */
[----:B------:R-:W-:Y:S01]  /*13c0*/  @!P1 IMAD.MOV R18, RZ, RZ, -R18 ;  /* 0x000000ffff129224 */ /* 0x000fe200078e0a12 */
[----:B------:R-:W-:Y:S01]  /*13d0*/  ISETP.GT.U32.AND P1, PT, R5, R2, PT ;  /* 0x000000020500720c */ /* 0x000fe20003f24070 */
[----:B------:R-:W-:Y:S01]  /*13e0*/  IMAD.MOV R3, RZ, RZ, -R3 ;  /* 0x000000ffff037224 */ /* 0x000fe200078e0a03 */
[----:B------:R-:W-:Y:S01]  /*13f0*/  IABS R26, R25 ;  /* 0x00000019001a7213 */ /* 0x000fe20000000000 */
[----:B------:R-:W-:Y:S01]  /*1400*/  @!P6 IMAD.MOV R14, RZ, RZ, -R14 ;  /* 0x000000ffff0ee224 */ /* 0x000fe200078e0a0e */
[----:B------:R-:W-:Y:S01]  /*1410*/  ISETP.GE.AND P6, PT, R21, RZ, PT ;  /* 0x000000ff1500720c */ /* 0x000fe20003fc6270 */
[----:B------:R-:W-:Y:S01]  /*1420*/  IMAD R22, R5, R3, R22 ;  /* 0x0000000305167224 */ /* 0x000fe200078e0216 */
[----:B------:R-:W-:Y:S01]  /*1430*/  LOP3.LUT R21, R31, 0x22, RZ, 0xfc, !PT ;  /* 0x000000221f157812 */ /* 0x000fe200078efcff */
[----:B------:R-:W-:Y:S01]  /*1440*/  IMAD.HI.U32 R3, R8, R24, RZ ;  /* 0x0000001808037227 */ /* 0x000fe200078e00ff */
[----:B------:R-:W-:-:S03]  /*1450*/  SHF.R.S32.HI R6, RZ, 0x6, R6 ;  /* 0x00000006ff067819 */ /* 0x000fc60000011406 */
[----:B------:R-:W-:Y:S01]  /*1460*/  @!P3 IMAD.IADD R20, R20, 0x1, -R5 ;  /* 0x000000011414b824 */ /* 0x000fe200078e0a05 */
[----:B------:R-:W-:Y:S01]  /*1470*/  ISETP.GE.AND P3, PT, R15, RZ, PT ;  /* 0x000000ff0f00720c */ /* 0x000fe20003f66270 */
[----:B------:R-:W-:Y:S02]  /*1480*/  IMAD.MOV R15, RZ, RZ, -R3 ;  /* 0x000000ffff0f7224 */ /* 0x000fe400078e0a03 */
[--C-:B------:R-:W-:Y:S01]  /*1490*/  @!P2 IMAD.IADD R0, R0, 0x1, -R5.reuse ;  /* 0x000000010000a824 */ /* 0x100fe200078e0a05 */
[----:B------:R-:W-:Y:S01]  /*14a0*/  ISETP.GE.AND P2, PT, R19, RZ, PT ;  /* 0x000000ff1300720c */ /* 0x000fe20003f46270 */
[----:B------:R-:W-:Y:S01]  /*14b0*/  IMAD R24, R5, R15, R24 ;  /* 0x0000000f05187224 */ /* 0x000fe200078e0218 */
[----:B------:R-:W-:Y:S01]  /*14c0*/  IABS R19, R21 ;  /* 0x0000001500137213 */ /* 0x000fe20000000000 */
[----:B------:R-:W-:Y:S02]  /*14d0*/  @!P1 IMAD.IADD R2, R2, 0x1, -R5 ;  /* 0x0000000102029824 */ /* 0x000fe400078e0a05 */
[----:B------:R-:W-:-:S02]  /*14e0*/  IMAD.MOV.U32 R15, RZ, RZ, R0 ;  /* 0x000000ffff0f7224 */ /* 0x000fc400078e0000 */
[----:B------:R-:W-:Y:S01]  /*14f0*/  @!P6 IMAD.MOV R20, RZ, RZ, -R20 ;  /* 0x000000ffff14e224 */ /* 0x000fe200078e0a14 */
[C---:B------:R-:W-:Y:S01]  /*1500*/  ISETP.GT.U32.AND P1, PT, R5.reuse, R2, PT ;  /* 0x000000020500720c */ /* 0x040fe20003f24070 */
[----:B------:R-:W-:Y:S01]  /*1510*/  @!P5 IMAD.MOV R15, RZ, RZ, -R15 ;  /* 0x000000ffff0fd224 */ /* 0x000fe200078e0a0f */
[C---:B------:R-:W-:Y:S01]  /*1520*/  ISETP.GT.U32.AND P5, PT, R5.reuse, R24, PT ;  /* 0x000000180500720c */ /* 0x040fe20003fa4070 */
[----:B------:R-:W-:Y:S01]  /*1530*/  IMAD.HI.U32 R3, R8, R17, RZ ;  /* 0x0000001108037227 */ /* 0x000fe200078e00ff */
[----:B------:R-:W-:-:S03]  /*1540*/  ISETP.GT.U32.AND P6, PT, R5, R22, PT ;  /* 0x000000160500720c */ /* 0x000fc60003fc4070 */
[----:B------:R-:W-:Y:S02]  /*1550*/  IMAD.MOV R0, RZ, RZ, -R3 ;  /* 0x000000ffff007224 */ /* 0x000fe400078e0a03 */
[----:B------:R-:W-:-:S04]  /*1560*/  IMAD.HI.U32 R3, R8, R19, RZ ;  /* 0x0000001308037227 */ /* 0x000fc800078e00ff */
[--C-:B------:R-:W-:Y:S01]  /*1570*/  @!P1 IMAD.IADD R2, R2, 0x1, -R5.reuse ;  /* 0x0000000102029824 */ /* 0x100fe200078e0a05 */
[----:B------:R-:W-:Y:S01]  /*1580*/  ISETP.GE.AND P1, PT, R21, RZ, PT ;  /* 0x000000ff1500720c */ /* 0x000fe20003f26270 */
[----:B------:R-:W-:Y:S01]  /*1590*/  @!P5 IMAD.IADD R24, R24, 0x1, -R5 ;  /* 0x000000011818d824 */ /* 0x000fe200078e0a05 */
[----:B------:R-:W-:Y:S01]  /*15a0*/  LOP3.LUT R21, R31, 0x1e, RZ, 0xfc, !PT ;  /* 0x0000001e1f157812 */ /* 0x000fe200078efcff */
[C---:B------:R-:W-:Y:S02]  /*15b0*/  IMAD R0, R5.reuse, R0, R17 ;  /* 0x0000000005007224 */ /* 0x040fe400078e0211 */
[----:B------:R-:W-:Y:S01]  /*15c0*/  IMAD.MOV.U32 R17, RZ, RZ, R2 ;  /* 0x000000ffff117224 */ /* 0x000fe200078e0002 */
[----:B------:R-:W-:Y:S01]  /*15d0*/  ISETP.GT.U32.AND P5, PT, R5, R24, PT ;  /* 0x000000180500720c */ /* 0x000fe20003fa4070 */
[----:B------:R-:W-:Y:S01]  /*15e0*/  IMAD.MOV R2, RZ, RZ, -R3 ;  /* 0x000000ffff027224 */ /* 0x000fe200078e0a03 */
[----:B------:R-:W-:Y:S01]  /*15f0*/  IABS R28, R21 ;  /* 0x00000015001c7213 */ /* 0x000fe20000000000 */
[----:B------:R-:W-:-:S04]  /*1600*/  IMAD.HI.U32 R3, R8, R26, RZ ;  /* 0x0000001a08037227 */ /* 0x000fc800078e00ff */
[----:B------:R-:W-:Y:S02]  /*1610*/  @!P6 IMAD.IADD R22, R22, 0x1, -R5 ;  /* 0x000000011616e824 */ /* 0x000fe400078e0a05 */
[----:B------:R-:W-:Y:S02]  /*1620*/  IMAD.MOV R3, RZ, RZ, -R3 ;  /* 0x000000ffff037224 */ /* 0x000fe400078e0a03 */
[C---:B------:R-:W-:Y:S01]  /*1630*/  IMAD R2, R5.reuse, R2, R19 ;  /* 0x0000000205027224 */ /* 0x040fe200078e0213 */
[C---:B------:R-:W-:Y:S01]  /*1640*/  ISETP.GT.U32.AND P6, PT, R5.reuse, R22, PT ;  /* 0x000000160500720c */ /* 0x040fe20003fc4070 */
[C---:B------:R-:W-:Y:S02]  /*1650*/  IMAD R26, R5.reuse, R3, R26 ;  /* 0x00000003051a7224 */ /* 0x040fe400078e021a */
[----:B------:R-:W-:Y:S02]  /*1660*/  @!P5 IMAD.IADD R24, R24, 0x1, -R5 ;  /* 0x000000011818d824 */ /* 0x000fe400078e0a05 */
[----:B------:R-:W-:Y:S01]  /*1670*/  @!P4 IMAD.MOV R17, RZ, RZ, -R17 ;  /* 0x000000ffff11c224 */ /* 0x000fe200078e0a11 */
[C---:B------:R-:W-:Y:S01]  /*1680*/  ISETP.GT.U32.AND P5, PT, R5.reuse, R26, PT ;  /* 0x0000001a0500720c */ /* 0x040fe20003fa4070 */
[----:B------:R-:W-:Y:S01]  /*1690*/  IMAD.HI.U32 R3, R8, R28, RZ ;  /* 0x0000001c08037227 */ /* 0x000fe200078e00ff */
[----:B------:R-:W-:-:S03]  /*16a0*/  ISETP.GT.U32.AND P4, PT, R5, R0, PT ;  /* 0x000000000500720c */ /* 0x000fc60003f84070 */
[----:B------:R-:W-:-:S04]  /*16b0*/  IMAD.HI.U32 R19, R8, R30, RZ ;  /* 0x0000001e08137227 */ /* 0x000fc800078e00ff */
[----:B------:R-:W-:Y:S01]  /*16c0*/  @!P6 IMAD.IADD R22, R22, 0x1, -R5 ;  /* 0x000000011616e824 */ /* 0x000fe200078e0a05 */
[C---:B------:R-:W-:Y:S01]  /*16d0*/  ISETP.GT.U32.AND P6, PT, R5.reuse, R2, PT ;  /* 0x000000020500720c */ /* 0x040fe20003fc4070 */
[----:B------:R-:W-:Y:S02]  /*16e0*/  IMAD.MOV R3, RZ, RZ, -R3 ;  /* 0x000000ffff037224 */ /* 0x000fe400078e0a03 */
[--C-:B------:R-:W-:Y:S02]  /*16f0*/  @!P5 IMAD.IADD R26, R26, 0x1, -R5.reuse ;  /* 0x000000011a1ad824 */ /* 0x100fe400078e0a05 */
[----:B------:R-:W-:Y:S02]  /*1700*/  @!P4 IMAD.IADD R0, R0, 0x1, -R5 ;  /* 0x000000010000c824 */ /* 0x000fe400078e0a05 */
[----:B------:R-:W-:Y:S01]  /*1710*/  @!P0 IMAD.MOV R22, RZ, RZ, -R22 ;  /* 0x000000ffff168224 */ /* 0x000fe200078e0a16 */
[----:B------:R-:W-:Y:S01]  /*1720*/  ISETP.GT.U32.AND P5, PT, R5, R26, PT ;  /* 0x0000001a0500720c */ /* 0x000fe20003fa4070 */
[----:B------:R-:W-:Y:S01]  /*1730*/  IMAD.MOV R19, RZ, RZ, -R19 ;  /* 0x000000ffff137224 */ /* 0x000fe200078e0a13 */
[----:B------:R-:W-:Y:S01]  /*1740*/  ISETP.GE.AND P0, PT, R25, RZ, PT ;  /* 0x000000ff1900720c */ /* 0x000fe20003f06270 */
[C---:B------:R-:W-:Y:S01]  /*1750*/  IMAD R28, R5.reuse, R3, R28 ;  /* 0x00000003051c7224 */ /* 0x040fe200078e021c */
[----:B------:R-:W-:Y:S01]  /*1760*/  ISETP.GT.U32.AND P4, PT, R5, R0, PT ;  /* 0x000000000500720c */ /* 0x000fe20003f84070 */
[--C-:B------:R-:W-:Y:S01]  /*1770*/  @!P6 IMAD.IADD R2, R2, 0x1, -R5.reuse ;  /* 0x000000010202e824 */ /* 0x100fe200078e0a05 */
[----:B------:R-:W-:Y:S01]  /*1780*/  LOP3.LUT R3, R31, 0x1a, RZ, 0xfc, !PT ;  /* 0x0000001a1f037812 */ /* 0x000fe200078efcff */
[----:B------:R-:W-:Y:S01]  /*1790*/  IMAD R30, R5, R19, R30 ;  /* 0x00000013051e7224 */ /* 0x000fe200078e021e */
[----:B------:R-:W-:Y:S01]  /*17a0*/  LOP3.LUT R25, R31, 0x18, RZ, 0xfc, !PT ;  /* 0x000000181f197812 */ /* 0x000fe200078efcff */
[----:B------:R-:W-:Y:S01]  /*17b0*/  @!P3 IMAD.MOV R24, RZ, RZ, -R24 ;  /* 0x000000ffff18b224 */ /* 0x000fe200078e0a18 */
[----:B------:R-:W-:Y:S01]  /*17c0*/  ISETP.GT.U32.AND P6, PT, R5, R2, PT ;  /* 0x000000020500720c */ /* 0x000fe20003fc4070 */
[----:B------:R-:W-:Y:S01]  /*17d0*/  IMAD R7, R7, UR4, RZ ;  /* 0x0000000407077c24 */ /* 0x000fe2000f8e02ff */
[----:B------:R-:W-:Y:S01]  /*17e0*/  ISETP.GE.AND P3, PT, R21, RZ, PT ;  /* 0x000000ff1500720c */ /* 0x000fe20003f66270 */
[----:B------:R-:W-:Y:S01]  /*17f0*/  @!P5 IMAD.IADD R26, R26, 0x1, -R5 ;  /* 0x000000011a1ad824 */ /* 0x000fe200078e0a05 */
[----:B------:R-:W-:Y:S01]  /*1800*/  ISETP.GT.U32.AND P5, PT, R5, R28, PT ;  /* 0x0000001c0500720c */ /* 0x000fe20003fa4070 */
[----:B------:R-:W-:Y:S01]  /*1810*/  ULDC UR4, c[0x0][0x240] ;  /* 0x0000900000047ab9 */ /* 0x000fe20000000800 */
[----:B------:R-:W-:-:S02]  /*1820*/  IMAD R239, R230, 0xb, RZ ;  /* 0x0000000be6ef7824 */ /* 0x000fc400078e02ff */
[----:B------:R-:W-:Y:S01]  /*1830*/  @!P0 IMAD.MOV R26, RZ, RZ, -R26 ;  /* 0x000000ffff1a8224 */ /* 0x000fe200078e0a1a */
[----:B------:R-:W-:Y:S01]  /*1840*/  ISETP.GT.U32.AND P0, PT, R5, R30, PT ;  /* 0x0000001e0500720c */ /* 0x000fe20003f04070 */
[--C-:B------:R-:W-:Y:S01]  /*1850*/  @!P4 IMAD.IADD R0, R0, 0x1, -R5.reuse ;  /* 0x000000010000c824 */ /* 0x100fe200078e0a05 */
[----:B------:R-:W-:Y:S01]  /*1860*/  ISETP.GE.AND P4, PT, R27, RZ, PT ;  /* 0x000000ff1b00720c */ /* 0x000fe20003f86270 */
[----:B------:R-:W-:Y:S01]  /*1870*/  IMAD R238, R230, 0xa, RZ ;  /* 0x0000000ae6ee7824 */ /* 0x000fe200078e02ff */
[----:B------:R-:W-:Y:S01]  /*1880*/  LOP3.LUT R27, R31, 0x16, RZ, 0xfc, !PT ;  /* 0x000000161f1b7812 */ /* 0x000fe200078efcff */
[----:B------:R-:W-:Y:S01]  /*1890*/  @!P6 IMAD.IADD R2, R2, 0x1, -R5 ;  /* 0x000000010202e824 */ /* 0x000fe200078e0a05 */
[----:B------:R-:W-:Y:S01]  /*18a0*/  ISETP.GE.AND P6, PT, R3, RZ, PT ;  /* 0x000000ff0300720c */ /* 0x000fe20003fc6270 */
[----:B------:R-:W-:Y:S01]  /*18b0*/  IMAD.MOV.U32 R19, RZ, RZ, R0 ;  /* 0x000000ffff137224 */ /* 0x000fe200078e0000 */
[----:B------:R-:W-:Y:S01]  /*18c0*/  IABS R3, R3 ;  /* 0x0000000300037213 */ /* 0x000fe20000000000 */
[----:B------:R-:W-:Y:S01]  /*18d0*/  IMAD.MOV.U32 R21, RZ, RZ, R2 ;  /* 0x000000ffff157224 */ /* 0x000fe200078e0002 */
[----:B------:R-:W-:Y:S01]  /*18e0*/  IABS R0, R25 ;  /* 0x0000001900007213 */ /* 0x000fe20000000000 */
[----:B------:R-:W-:Y:S01]  /*18f0*/  @!P2 IMAD.MOV R19, RZ, RZ, -R19 ;  /* 0x000000ffff13a224 */ /* 0x000fe200078e0a13 */
[----:B------:R-:W-:Y:S01]  /*1900*/  ISETP.GE.AND P2, PT, R25, RZ, PT ;  /* 0x000000ff1900720c */ /* 0x000fe20003f46270 */
[----:B------:R-:W-:Y:S01]  /*1910*/  @!P5 IMAD.IADD R28, R28, 0x1, -R5 ;  /* 0x000000011c1cd824 */ /* 0x000fe200078e0a05 */
[----:B------:R-:W-:Y:S01]  /*1920*/  IABS R32, R27 ;  /* 0x0000001b00207213 */ /* 0x000fe20000000000 */
[----:B------:R-:W-:-:S02]  /*1930*/  IMAD.MOV.U32 R25, RZ, RZ, R3 ;  /* 0x000000ffff197224 */ /* 0x000fc400078e0003 */
[----:B------:R-:W-:Y:S01]  /*1940*/  @!P1 IMAD.MOV R21, RZ, RZ, -R21 ;  /* 0x000000ffff159224 */ /* 0x000fe200078e0a15 */
[----:B------:R-:W-:Y:S01]  /*1950*/  ISETP.GE.AND P1, PT, R27, RZ, PT ;  /* 0x000000ff1b00720c */ /* 0x000fe20003f26270 */
[----:B------:R-:W-:Y:S01]  /*1960*/  @!P0 IMAD.IADD R30, R30, 0x1, -R5 ;  /* 0x000000011e1e8824 */ /* 0x000fe200078e0a05 */
[C---:B------:R-:W-:Y:S01]  /*1970*/  ISETP.GT.U32.AND P5, PT, R5.reuse, R28, PT ;  /* 0x0000001c0500720c */ /* 0x040fe20003fa4070 */
[----:B------:R-:W-:Y:S02]  /*1980*/  IMAD.MOV.U32 R27, RZ, RZ, R0 ;  /* 0x000000ffff1b7224 */ /* 0x000fe400078e0000 */
[----:B------:R-:W-:Y:S01]  /*1990*/  IMAD.HI.U32 R0, R8, R25, RZ ;  /* 0x0000001908007227 */ /* 0x000fe200078e00ff */
[----:B------:R-:W-:-:S03]  /*19a0*/  ISETP.GT.U32.AND P0, PT, R5, R30, PT ;  /* 0x0000001e0500720c */ /* 0x000fc60003f04070 */
[----:B------:R-:W-:-:S04]  /*19b0*/  IMAD.HI.U32 R2, R8, R27, RZ ;  /* 0x0000001b08027227 */ /* 0x000fc800078e00ff */
[----:B------:R-:W-:Y:S02]  /*19c0*/  IMAD.MOV R0, RZ, RZ, -R0 ;  /* 0x000000ffff007224 */ /* 0x000fe400078e0a00 */
[----:B------:R-:W-:Y:S02]  /*19d0*/  IMAD.MOV R2, RZ, RZ, -R2 ;  /* 0x000000ffff027224 */ /* 0x000fe400078e0a02 */
[C---:B------:R-:W-:Y:S02]  /*19e0*/  IMAD R0, R5.reuse, R0, R25 ;  /* 0x0000000005007224 */ /* 0x040fe400078e0219 */
[C---:B------:R-:W-:Y:S02]  /*19f0*/  IMAD R2, R5.reuse, R2, R27 ;  /* 0x0000000205027224 */ /* 0x040fe400078e021b */
[--C-:B------:R-:W-:Y:S01]  /*1a00*/  @!P5 IMAD.IADD R28, R28, 0x1, -R5.reuse ;  /* 0x000000011c1cd824 */ /* 0x100fe200078e0a05 */
[C---:B------:R-:W-:Y:S01]  /*1a10*/  ISETP.GT.U32.AND P5, PT, R5.reuse, R0, PT ;  /* 0x000000000500720c */ /* 0x040fe20003fa4070 */
[----:B------:R-:W-:Y:S01]  /*1a20*/  @!P0 IMAD.IADD R30, R30, 0x1, -R5 ;  /* 0x000000011e1e8824 */ /* 0x000fe200078e0a05 */
[----:B------:R-:W-:Y:S01]  /*1a30*/  ISETP.GT.U32.AND P0, PT, R5, R2, PT ;  /* 0x000000020500720c */ /* 0x000fe20003f04070 */
[----:B------:R-:W-:-:S04]  /*1a40*/  IMAD.HI.U32 R3, R8, R32, RZ ;  /* 0x0000002008037227 */ /* 0x000fc800078e00ff */
[----:B------:R-:W-:Y:S02]  /*1a50*/  IMAD.MOV R3, RZ, RZ, -R3 ;  /* 0x000000ffff037224 */ /* 0x000fe400078e0a03 */
[----:B------:R-:W-:-:S04]  /*1a60*/  IMAD.HI.U32 R25, R8, R38, RZ ;  /* 0x0000002608197227 */ /* 0x000fc800078e00ff */
[--C-:B------:R-:W-:Y:S02]  /*1a70*/  @!P5 IMAD.IADD R0, R0, 0x1, -R5.reuse ;  /* 0x000000010000d824 */ /* 0x100fe400078e0a05 */
[----:B------:R-:W-:Y:S02]  /*1a80*/  @!P0 IMAD.IADD R2, R2, 0x1, -R5 ;  /* 0x0000000102028824 */ /* 0x000fe400078e0a05 */
[C---:B------:R-:W-:Y:S01]  /*1a90*/  IMAD R32, R5.reuse, R3, R32 ;  /* 0x0000000305207224 */ /* 0x040fe200078e0220 */
[C---:B------:R-:W-:Y:S01]  /*1aa0*/  ISETP.GT.U32.AND P5, PT, R5.reuse, R0, PT ;  /* 0x000000000500720c */ /* 0x040fe20003fa4070 */
[----:B------:R-:W-:Y:S01]  /*1ab0*/  IMAD.HI.U32 R3, R8, R34, RZ ;  /* 0x0000002208037227 */ /* 0x000fe200078e00ff */
[----:B------:R-:W-:-:S03]  /*1ac0*/  ISETP.GT.U32.AND P0, PT, R5, R2, PT ;  /* 0x000000020500720c */ /* 0x000fc60003f04070 */
[----:B------:R-:W-:Y:S02]  /*1ad0*/  IMAD.MOV R3, RZ, RZ, -R3 ;  /* 0x000000ffff037224 */ /* 0x000fe400078e0a03 */
[----:B------:R-:W-:Y:S02]  /*1ae0*/  IMAD.MOV R25, RZ, RZ, -R25 ;  /* 0x000000ffff197224 */ /* 0x000fe400078e0a19 */
[----:B------:R-:W-:Y:S02]  /*1af0*/  IMAD R34, R5, R3, R34 ;  /* 0x0000000305227224 */ /* 0x000fe400078e0222 */
[----:B------:R-:W-:-:S04]  /*1b00*/  IMAD.HI.U32 R3, R8, R36, RZ ;  /* 0x0000002408037227 */ /* 0x000fc800078e00ff */
[--C-:B------:R-:W-:Y:S01]  /*1b10*/  @!P5 IMAD.IADD R0, R0, 0x1, -R5.reuse ;  /* 0x000000010000d824 */ /* 0x100fe200078e0a05 */
[C---:B------:R-:W-:Y:S01]  /*1b20*/  ISETP.GT.U32.AND P5, PT, R5.reuse, R32, PT ;  /* 0x000000200500720c */ /* 0x040fe20003fa4070 */
[----:B------:R-:W-:Y:S01]  /*1b30*/  @!P0 IMAD.IADD R2, R2, 0x1, -R5 ;  /* 0x0000000102028824 */ /* 0x000fe200078e0a05 */
[C---:B------:R-:W-:Y:S01]  /*1b40*/  ISETP.GT.U32.AND P0, PT, R5.reuse, R34, PT ;  /* 0x000000220500720c */ /* 0x040fe20003f04070 */
[----:B------:R-:W-:Y:S02]  /*1b50*/  IMAD.MOV R27, RZ, RZ, -R3 ;  /* 0x000000ffff1b7224 */ /* 0x000fe400078e0a03 */
[C---:B------:R-:W-:Y:S02]  /*1b60*/  IMAD R38, R5.reuse, R25, R38 ;  /* 0x0000001905267224 */ /* 0x040fe400078e0226 */
[----:B------:R-:W-:Y:S02]  /*1b70*/  IMAD R36, R5, R27, R36 ;  /* 0x0000001b05247224 */ /* 0x000fe400078e0224 */
[----:B------:R-:W-:-:S04]  /*1b80*/  IMAD.HI.U32 R3, R8, R40, RZ ;  /* 0x0000002808037227 */ /* 0x000fc800078e00ff */
[--C-:B------:R-:W-:Y:S01]  /*1b90*/  @!P5 IMAD.IADD R32, R32, 0x1, -R5.reuse ;  /* 0x000000012020d824 */ /* 0x100fe200078e0a05 */
[C---:B------:R-:W-:Y:S01]  /*1ba0*/  ISETP.GT.U32.AND P5, PT, R5.reuse, R36, PT ;  /* 0x000000240500720c */ /* 0x040fe20003fa4070 */
[----:B------:R-:W-:Y:S01]  /*1bb0*/  @!P0 IMAD.IADD R34, R34, 0x1, -R5 ;  /* 0x0000000122228824 */ /* 0x000fe200078e0a05 */
[----:B------:R-:W-:Y:S01]  /*1bc0*/  ISETP.GT.U32.AND P0, PT, R5, R38, PT ;  /* 0x000000260500720c */ /* 0x000fe20003f04070 */
[----:B------:R-:W-:Y:S02]  /*1bd0*/  IMAD.MOV R27, RZ, RZ, -R3 ;  /* 0x000000ffff1b7224 */ /* 0x000fe400078e0a03 */
[----:B------:R-:W-:-:S04]  /*1be0*/  IMAD.HI.U32 R3, R8, R42, RZ ;  /* 0x0000002a08037227 */ /* 0x000fc800078e00ff */
[C---:B------:R-:W-:Y:S02]  /*1bf0*/  IMAD R40, R5.reuse, R27, R40 ;  /* 0x0000001b05287224 */ /* 0x040fe400078e0228 */
[----:B------:R-:W-:Y:S02]  /*1c00*/  IMAD.MOV R3, RZ, RZ, -R3 ;  /* 0x000000ffff037224 */ /* 0x000fe400078e0a03 */
[----:B------:R-:W-:Y:S01]  /*1c10*/  @!P5 IMAD.IADD R36, R36, 0x1, -R5 ;  /* 0x000000012424d824 */ /* 0x000fe200078e0a05 */
[C---:B------:R-:W-:Y:S01]  /*1c20*/  ISETP.GT.U32.AND P5, PT, R5.reuse, R40, PT ;  /* 0x000000280500720c */ /* 0x040fe20003fa4070 */
[----:B------:R-:W-:Y:S02]  /*1c30*/  IMAD R42, R5, R3, R42 ;  /* 0x00000003052a7224 */ /* 0x000fe400078e022a */
[----:B------:R-:W-:-:S04]  /*1c40*/  IMAD.HI.U32 R3, R8, R44, RZ ;  /* 0x0000002c08037227 */ /* 0x000fc800078e00ff */
[----:B------:R-:W-:Y:S01]  /*1c50*/  @!P0 IMAD.IADD R38, R38, 0x1, -R5 ;  /* 0x0000000126268824 */ /* 0x000fe200078e0a05 */
[----:B------:R-:W-:Y:S01]  /*1c60*/  ISETP.GT.U32.AND P0, PT, R5, R42, PT ;  /* 0x0000002a0500720c */ /* 0x000fe20003f04070 */
[----:B------:R-:W-:Y:S02]  /*1c70*/  IMAD.MOV R3, RZ, RZ, -R3 ;  /* 0x000000ffff037224 */ /* 0x000fe400078e0a03 */
[----:B------:R-:W-:-:S04]  /*1c80*/  IMAD.HI.U32 R25, R8, R48, RZ ;  /* 0x0000003008197227 */ /* 0x000fc800078e00ff */
[----:B------:R-:W-:Y:S02]  /*1c90*/  IMAD R44, R5, R3, R44 ;  /* 0x00000003052c7224 */ /* 0x000fe400078e022c */
[----:B------:R-:W-:-:S04]  /*1ca0*/  IMAD.HI.U32 R3, R8, R46, RZ ;  /* 0x0000002e08037227 */ /* 0x000fc800078e00ff */
[----:B------:R-:W-:Y:S01]  /*1cb0*/  @!P5 IMAD.IADD R40, R40, 0x1, -R5 ;  /* 0x000000012828d824 */ /* 0x000fe200078e0a05 */
[C---:B------:R-:W-:Y:S01]  /*1cc0*/  ISETP.GT.U32.AND P5, PT, R5.reuse, R34, PT ;  /* 0x000000220500720c */ /* 0x040fe20003fa4070 */
[----:B------:R-:W-:Y:S02]  /*1cd0*/  IMAD.MOV R3, RZ, RZ, -R3 ;  /* 0x000000ffff037224 */ /* 0x000fe400078e0a03 */
[----:B------:R-:W-:Y:S01]  /*1ce0*/  @!P3 IMAD.MOV R28, RZ, RZ, -R28 ;  /* 0x000000ffff1cb224 */ /* 0x000fe200078e0a1c */
[C---:B------:R-:W-:Y:S01]  /*1cf0*/  ISETP.GT.U32.AND P3, PT, R5.reuse, R32, PT ;  /* 0x000000200500720c */ /* 0x040fe20003f64070 */
[----:B------:R-:W-:Y:S01]  /*1d00*/  @!P4 IMAD.MOV R30, RZ, RZ, -R30 ;  /* 0x000000ffff1ec224 */ /* 0x000fe200078e0a1e */
[----:B------:R-:W-:Y:S01]  /*1d10*/  ISETP.GT.U32.AND P4, PT, R5, R36, PT ;  /* 0x000000240500720c */ /* 0x000fe20003f84070 */
[----:B------:R-:W-:-:S04]  /*1d20*/  IMAD.HI.U32 R27, R8, R50, RZ ;  /* 0x00000032081b7227 */ /* 0x000fc800078e00ff */
[----:B------:R-:W-:Y:S02]  /*1d30*/  IMAD.MOV R25, RZ, RZ, -R25 ;  /* 0x000000ffff197224 */ /* 0x000fe400078e0a19 */
[----:B------:R-:W-:Y:S01]  /*1d40*/  @!P0 IMAD.IADD R42, R42, 0x1, -R5 ;  /* 0x000000012a2a8824 */ /* 0x000fe200078e0a05 */
[C---:B------:R-:W-:Y:S01]  /*1d50*/  ISETP.GT.U32.AND P0, PT, R5.reuse, R38, PT ;  /* 0x000000260500720c */ /* 0x040fe20003f04070 */
[----:B------:R-:W-:Y:S02]  /*1d60*/  IMAD R46, R5, R3, R46 ;  /* 0x00000003052e7224 */ /* 0x000fe400078e022e */
[----:B------:R-:W-:-:S04]  /*1d70*/  IMAD.HI.U32 R3, R8, R54, RZ ;  /* 0x0000003608037227 */ /* 0x000fc800078e00ff */
[----:B------:R-:W-:Y:S02]  /*1d80*/  IMAD.MOV R27, RZ, RZ, -R27 ;  /* 0x000000ffff1b7224 */ /* 0x000fe400078e0a1b */
[C---:B------:R-:W-:Y:S02]  /*1d90*/  IMAD R48, R5.reuse, R25, R48 ;  /* 0x0000001905307224 */ /* 0x040fe400078e0230 */
[----:B------:R-:W-:Y:S01]  /*1da0*/  IMAD.MOV.U32 R25, RZ, RZ, R0 ;  /* 0x000000ffff197224 */ /* 0x000fe200078e0000 */
[----:B------:R-:W-:Y:S01]  /*1db0*/  SHF.R.S32.HI R0, RZ, 0x6, R88 ;  /* 0x00000006ff007819 */ /* 0x000fe20000011458 */
[----:B------:R-:W-:Y:S02]  /*1dc0*/  IMAD.MOV R3, RZ, RZ, -R3 ;  /* 0x000000ffff037224 */ /* 0x000fe400078e0a03 */
[C---:B------:R-:W-:Y:S01]  /*1dd0*/  IMAD R50, R5.reuse, R27, R50 ;  /* 0x0000001b05327224 */ /* 0x040fe200078e0232 */
[----:B------:R-:W-:Y:S01]  /*1de0*/  SGXT R0, R0, 0x1 ;  /* 0x000000010000781a */ /* 0x000fe20000000200 */
[----:B------:R-:W-:Y:S01]  /*1df0*/  IMAD.MOV.U32 R27, RZ, RZ, R2 ;  /* 0x000000ffff1b7224 */ /* 0x000fe200078e0002 */
[C---:B------:R-:W-:Y:S01]  /*1e00*/  LOP3.LUT R2, R88.reuse, 0x40, RZ, 0xc0, !PT ;  /* 0x0000004058027812 */ /* 0x040fe200078ec0ff */
[----:B------:R-:W-:Y:S01]  /*1e10*/  @!P6 IMAD.MOV R25, RZ, RZ, -R25 ;  /* 0x000000ffff19e224 */ /* 0x000fe200078e0a19 */
[C---:B------:R-:W-:Y:S01]  /*1e20*/  ISETP.GT.U32.AND P6, PT, R5.reuse, R42, PT ;  /* 0x0000002a0500720c */ /* 0x040fe20003fc4070 */
[C---:B------:R-:W-:Y:S01]  /*1e30*/  IMAD R54, R5.reuse, R3, R54 ;  /* 0x0000000305367224 */ /* 0x040fe200078e0236 */
[----:B------:R-:W-:Y:S01]  /*1e40*/  LOP3.LUT R3, R88, 0x3f, RZ, 0xc0, !PT ;  /* 0x0000003f58037812 */ /* 0x000fe200078ec0ff */
[----:B------:R-:W-:Y:S01]  /*1e50*/  @!P5 IMAD.IADD R34, R34, 0x1, -R5 ;  /* 0x000000012222d824 */ /* 0x000fe200078e0a05 */
[----:B------:R-:W-:Y:S01]  /*1e60*/  ISETP.GT.U32.AND P5, PT, R5, R46, PT ;  /* 0x0000002e0500720c */ /* 0x000fe20003fa4070 */
[----:B------:R-:W-:-:S04]  /*1e70*/  IMAD.HI.U32 R8, R8, R52, RZ ;  /* 0x0000003408087227 */ /* 0x000fc800078e00ff */
[----:B------:R-:W-:Y:S01]  /*1e80*/  @!P2 IMAD.MOV R27, RZ, RZ, -R27 ;  /* 0x000000ffff1ba224 */ /* 0x000fe200078e0a1b */
[C---:B------:R-:W-:Y:S01]  /*1e90*/  ISETP.GT.U32.AND P2, PT, R5.reuse, R40, PT ;  /* 0x000000280500720c */ /* 0x040fe20003f44070 */
[--C-:B------:R-:W-:Y:S01]  /*1ea0*/  @!P3 IMAD.IADD R32, R32, 0x1, -R5.reuse ;  /* 0x000000012020b824 */ /* 0x100fe200078e0a05 */
[C---:B------:R-:W-:Y:S01]  /*1eb0*/  ISETP.GT.U32.AND P3, PT, R5.reuse, R44, PT ;  /* 0x0000002c0500720c */ /* 0x040fe20003f64070 */
[--C-:B------:R-:W-:Y:S01]  /*1ec0*/  @!P4 IMAD.IADD R36, R36, 0x1, -R5.reuse ;  /* 0x000000012424c824 */ /* 0x100fe200078e0a05 */
[C---:B------:R-:W-:Y:S01]  /*1ed0*/  ISETP.GT.U32.AND P4, PT, R5.reuse, R48, PT ;  /* 0x000000300500720c */ /* 0x040fe20003f84070 */
[--C-:B------:R-:W-:Y:S01]  /*1ee0*/  @!P0 IMAD.IADD R38, R38, 0x1, -R5.reuse ;  /* 0x0000000126268824 */ /* 0x100fe200078e0a05 */
[C---:B------:R-:W-:Y:S01]  /*1ef0*/  ISETP.GT.U32.AND P0, PT, R5.reuse, R54, PT ;  /* 0x000000360500720c */ /* 0x040fe20003f04070 */
[----:B------:R-:W-:Y:S02]  /*1f00*/  IMAD.MOV R8, RZ, RZ, -R8 ;  /* 0x000000ffff087224 */ /* 0x000fe400078e0a08 */
[--C-:B------:R-:W-:Y:S01]  /*1f10*/  @!P6 IMAD.IADD R42, R42, 0x1, -R5.reuse ;  /* 0x000000012a2ae824 */ /* 0x100fe200078e0a05 */
[C---:B------:R-:W-:Y:S01]  /*1f20*/  ISETP.GT.U32.AND P6, PT, R5.reuse, R50, PT ;  /* 0x000000320500720c */ /* 0x040fe20003fc4070 */
[----:B------:R-:W-:Y:S01]  /*1f30*/  IMAD R52, R5, R8, R52 ;  /* 0x0000000805347224 */ /* 0x000fe200078e0234 */
[----:B------:R-:W-:Y:S01]  /*1f40*/  LOP3.LUT R8, RZ, R23, RZ, 0x33, !PT ;  /* 0x00000017ff087212 */ /* 0x000fe200078e33ff */
[----:B------:R-:W-:-:S02]  /*1f50*/  @!P5 IMAD.IADD R46, R46, 0x1, -R5 ;  /* 0x000000012e2ed824 */ /* 0x000fc400078e0a05 */
[--C-:B------:R-:W-:Y:S01]  /*1f60*/  @!P2 IMAD.IADD R40, R40, 0x1, -R5.reuse ;  /* 0x000000012828a824 */ /* 0x100fe200078e0a05 */
[----:B------:R-:W-:Y:S01]  /*1f70*/  ISETP.GT.U32.AND P5, PT, R5, R52, PT ;  /* 0x000000340500720c */ /* 0x000fe20003fa4070 */
[--C-:B------:R-:W-:Y:S01]  /*1f80*/  @!P3 IMAD.IADD R44, R44, 0x1, -R5.reuse ;  /* 0x000000012c2cb824 */ /* 0x100fe200078e0a05 */
[----:B------:R-:W-:Y:S01]  /*1f90*/  ISETP.GE.AND P2, PT, R29, RZ, PT ;  /* 0x000000ff1d00720c */ /* 0x000fe20003f46270 */
[--C-:B------:R-:W-:Y:S01]  /*1fa0*/  @!P4 IMAD.IADD R48, R48, 0x1, -R5.reuse ;  /* 0x000000013030c824 */ /* 0x100fe200078e0a05 */
[----:B------:R-:W-:Y:S01]  /*1fb0*/  ISETP.GE.AND P3, PT, R33, RZ, PT ;  /* 0x000000ff2100720c */ /* 0x000fe20003f66270 */
[--C-:B------:R-:W-:Y:S01]  /*1fc0*/  @!P0 IMAD.IADD R54, R54, 0x1, -R5.reuse ;  /* 0x0000000136368824 */ /* 0x100fe200078e0a05 */
[----:B------:R-:W-:Y:S01]  /*1fd0*/  ISETP.GE.AND P4, PT, R35, RZ, PT ;  /* 0x000000ff2300720c */ /* 0x000fe20003f86270 */
[----:B------:R-:W-:Y:S01]  /*1fe0*/  @!P1 IMAD.MOV R32, RZ, RZ, -R32 ;  /* 0x000000ffff209224 */ /* 0x000fe200078e0a20 */
[----:B------:R-:W-:Y:S01]  /*1ff0*/  ISETP.GE.AND P0, PT, R37, RZ, PT ;  /* 0x000000ff2500720c */ /* 0x000fe20003f06270 */
[--C-:B------:R-:W-:Y:S01]  /*2000*/  @!P6 IMAD.IADD R50, R50, 0x1, -R5.reuse ;  /* 0x000000013232e824 */ /* 0x100fe200078e0a05 */
[----:B------:R-:W-:Y:S01]  /*2010*/  ISETP.GT.U32.AND P1, PT, R5, R44, PT ;  /* 0x0000002c0500720c */ /* 0x000fe20003f24070 */
[----:B------:R-:W-:Y:S01]  /*2020*/  IMAD.SHL.U32 R29, R3, 0x2, RZ ;  /* 0x00000002031d7824 */ /* 0x000fe200078e00ff */
[----:B------:R-:W-:Y:S01]  /*2030*/  ISETP.GE.AND P6, PT, R39, RZ, PT ;  /* 0x000000ff2700720c */ /* 0x000fe20003fc6270 */
[--C-:B------:R-:W-:Y:S01]  /*2040*/  @!P5 IMAD.IADD R52, R52, 0x1, -R5.reuse ;  /* 0x000000013434d824 */ /* 0x100fe200078e0a05 */
[C---:B------:R-:W-:Y:S01]  /*2050*/  ISETP.GT.U32.AND P5, PT, R5.reuse, R50, PT ;  /* 0x000000320500720c */ /* 0x040fe20003fa4070 */
[----:B------:R-:W-:Y:S01]  /*2060*/  @!P2 IMAD.MOV R34, RZ, RZ, -R34 ;  /* 0x000000ffff22a224 */ /* 0x000fe200078e0a22 */
[C---:B------:R-:W-:Y:S01]  /*2070*/  ISETP.GT.U32.AND P2, PT, R5.reuse, R46, PT ;  /* 0x0000002e0500720c */ /* 0x040fe20003f44070 */
[----:B------:R-:W-:Y:S01]  /*2080*/  @!P3 IMAD.MOV R36, RZ, RZ, -R36 ;  /* 0x000000ffff24b224 */ /* 0x000fe200078e0a24 */
[C---:B------:R-:W-:Y:S01]  /*2090*/  ISETP.GT.U32.AND P3, PT, R5.reuse, R48, PT ;  /* 0x000000300500720c */ /* 0x040fe20003f64070 */
[----:B------:R-:W-:Y:S01]  /*20a0*/  @!P4 IMAD.MOV R38, RZ, RZ, -R38 ;  /* 0x000000ffff26c224 */ /* 0x000fe200078e0a26 */
[C---:B------:R-:W-:Y:S01]  /*20b0*/  ISETP.GT.U32.AND P4, PT, R5.reuse, R54, PT ;  /* 0x000000360500720c */ /* 0x040fe20003f84070 */
[----:B------:R-:W-:Y:S01]  /*20c0*/  @!P0 IMAD.MOV R40, RZ, RZ, -R40 ;  /* 0x000000ffff288224 */ /* 0x000fe200078e0a28 */
[----:B------:R-:W-:Y:S01]  /*20d0*/  ISETP.GT.U32.AND P0, PT, R5, R52, PT ;  /* 0x000000340500720c */ /* 0x000fe20003f04070 */
[--C-:B------:R-:W-:Y:S01]  /*20e0*/  @!P1 IMAD.IADD R44, R44, 0x1, -R5.reuse ;  /* 0x000000012c2c9824 */ /* 0x100fe200078e0a05 */
[----:B------:R-:W-:Y:S01]  /*20f0*/  ISETP.GE.AND P1, PT, R41, RZ, PT ;  /* 0x000000ff2900720c */ /* 0x000fe20003f26270 */
[----:B------:R-:W-:Y:S01]  /*2100*/  @!P6 IMAD.MOV R42, RZ, RZ, -R42 ;  /* 0x000000ffff2ae224 */ /* 0x000fe200078e0a2a */
[----:B------:R-:W-:Y:S01]  /*2110*/  ISETP.GE.AND P6, PT, R31, RZ, PT ;  /* 0x000000ff1f00720c */ /* 0x000fe20003fc6270 */
[--C-:B------:R-:W-:Y:S01]  /*2120*/  @!P5 IMAD.IADD R50, R50, 0x1, -R5.reuse ;  /* 0x000000013232d824 */ /* 0x100fe200078e0a05 */
[----:B------:R-:W-:Y:S01]  /*2130*/  ISETP.GE.AND P5, PT, R49, RZ, PT ;  /* 0x000000ff3100720c */ /* 0x000fe20003fa6270 */
[--C-:B------:R-:W-:Y:S01]  /*2140*/  @!P2 IMAD.IADD R46, R46, 0x1, -R5.reuse ;  /* 0x000000012e2ea824 */ /* 0x100fe200078e0a05 */
[----:B------:R-:W-:Y:S01]  /*2150*/  ISETP.GE.AND P2, PT, R43, RZ, PT ;  /* 0x000000ff2b00720c */ /* 0x000fe20003f46270 */
[--C-:B------:R-:W-:Y:S01]  /*2160*/  @!P3 IMAD.IADD R48, R48, 0x1, -R5.reuse ;  /* 0x000000013030b824 */ /* 0x100fe200078e0a05 */
[----:B------:R-:W-:Y:S01]  /*2170*/  ISETP.GE.AND P3, PT, R45, RZ, PT ;  /* 0x000000ff2d00720c */ /* 0x000fe20003f66270 */
[--C-:B------:R-:W-:Y:S01]  /*2180*/  @!P4 IMAD.IADD R54, R54, 0x1, -R5.reuse ;  /* 0x000000013636c824 */ /* 0x100fe200078e0a05 */
[----:B------:R-:W-:Y:S01]  /*2190*/  ISETP.GE.AND P4, PT, R47, RZ, PT ;  /* 0x000000ff2f00720c */ /* 0x000fe20003f86270 */
[----:B------:R-:W-:Y:S01]  /*21a0*/  @!P0 IMAD.IADD R52, R52, 0x1, -R5 ;  /* 0x0000000134348824 */ /* 0x000fe200078e0a05 */
[----:B------:R-:W-:Y:S01]  /*21b0*/  ISETP.NE.AND P0, PT, R23, RZ, PT ;  /* 0x000000ff1700720c */ /* 0x000fe20003f05270 */
[----:B------:R-:W-:Y:S01]  /*21c0*/  @!P1 IMAD.MOV R44, RZ, RZ, -R44 ;  /* 0x000000ffff2c9224 */ /* 0x000fe200078e0a2c */
[----:B------:R-:W-:Y:S01]  /*21d0*/  LEA R148, P1, R7, UR6, 0x1 ;  /* 0x0000000607947c11 */ /* 0x000fe2000f8208ff */
[----:B------:R-:W-:Y:S01]  /*21e0*/  @!P6 IMAD.MOV R54, RZ, RZ, -R54 ;  /* 0x000000ffff36e224 */ /* 0x000fe200078e0a36 */
[C---:B------:R-:W-:Y:S01]  /*21f0*/  SEL R9, R8.reuse, R9, !P0 ;  /* 0x0000000908097207 */ /* 0x040fe20004000000 */
[----:B------:R-:W-:Y:S01]  /*2200*/  @!P5 IMAD.MOV R52, RZ, RZ, -R52 ;  /* 0x000000ffff34d224 */ /* 0x000fe200078e0a34 */
[C---:B------:R-:W-:Y:S01]  /*2210*/  SEL R10, R8.reuse, R10, !P0 ;  /* 0x0000000a080a7207 */ /* 0x040fe20004000000 */
[----:B------:R-:W-:Y:S01]  /*2220*/  @!P2 IMAD.MOV R46, RZ, RZ, -R46 ;  /* 0x000000ffff2ea224 */ /* 0x000fe200078e0a2e */
[C---:B------:R-:W-:Y:S01]  /*2230*/  SEL R12, R8.reuse, R12, !P0 ;  /* 0x0000000c080c7207 */ /* 0x040fe20004000000 */
[----:B------:R-:W-:Y:S01]  /*2240*/  IMAD R9, R9, UR4, RZ ;  /* 0x0000000409097c24 */ /* 0x000fe2000f8e02ff */
[----:B------:R-:W-:Y:S01]  /*2250*/  SEL R11, R8, R11, !P0 ;  /* 0x0000000b080b7207 */ /* 0x000fe20004000000 */
[----:B------:R-:W-:Y:S01]  /*2260*/  IMAD R10, R10, UR4, RZ ;  /* 0x000000040a0a7c24 */ /* 0x000fe2000f8e02ff */
[----:B------:R-:W-:Y:S01]  /*2270*/  SEL R14, R8, R14, !P0 ;  /* 0x0000000e080e7207 */ /* 0x000fe20004000000 */
[----:B------:R-:W-:Y:S01]  /*2280*/  IMAD R12, R12, UR4, RZ ;  /* 0x000000040c0c7c24 */ /* 0x000fe2000f8e02ff */
[C---:B------:R-:W-:Y:S01]  /*2290*/  SEL R13, R8.reuse, R13, !P0 ;  /* 0x0000000d080d7207 */ /* 0x040fe20004000000 */
[----:B------:R-:W-:Y:S01]  /*22a0*/  IMAD R11, R11, UR4, RZ ;  /* 0x000000040b0b7c24 */ /* 0x000fe2000f8e02ff */
[C---:B------:R-:W-:Y:S01]  /*22b0*/  SEL R16, R8.reuse, R16, !P0 ;  /* 0x0000001008107207 */ /* 0x040fe20004000000 */
[----:B------:R-:W-:Y:S01]  /*22c0*/  @!P3 IMAD.MOV R48, RZ, RZ, -R48 ;  /* 0x000000ffff30b224 */ /* 0x000fe200078e0a30 */
[C---:B------:R-:W-:Y:S01]  /*22d0*/  SEL R18, R8.reuse, R18, !P0 ;  /* 0x0000001208127207 */ /* 0x040fe20004000000 */
[----:B------:R-:W-:Y:S01]  /*22e0*/  @!P4 IMAD.MOV R50, RZ, RZ, -R50 ;  /* 0x000000ffff32c224 */ /* 0x000fe200078e0a32 */
[----:B------:R-:W-:Y:S01]  /*22f0*/  SEL R20, R8, R20, !P0 ;  /* 0x0000001408147207 */ /* 0x000fe20004000000 */
[----:B------:R-:W-:Y:S01]  /*2300*/  IMAD R14, R14, UR4, RZ ;  /* 0x000000040e0e7c24 */ /* 0x000fe2000f8e02ff */
[C---:B------:R-:W-:Y:S01]  /*2310*/  SEL R15, R8.reuse, R15, !P0 ;  /* 0x0000000f080f7207 */ /* 0x040fe20004000000 */
[----:B------:R-:W-:Y:S01]  /*2320*/  IMAD R13, R13, UR4, RZ ;  /* 0x000000040d0d7c24 */ /* 0x000fe2000f8e02ff */
[----:B------:R-:W-:Y:S01]  /*2330*/  SEL R17, R8, R17, !P0 ;  /* 0x0000001108117207 */ /* 0x000fe20004000000 */
[----:B------:R-:W-:Y:S01]  /*2340*/  IMAD R16, R16, UR4, RZ ;  /* 0x0000000410107c24 */ /* 0x000fe2000f8e02ff */
[----:B------:R-:W-:Y:S01]  /*2350*/  LEA.HI.X.SX32 R149, R7, UR7, 0x1, P1 ;  /* 0x0000000707957c11 */ /* 0x000fe200088f0eff */
[----:B------:R-:W-:Y:S01]  /*2360*/  ULDC.64 UR6, c[0x0][0x218] ;  /* 0x0000860000067ab9 */ /* 0x000fe20000000a00 */
[----:B------:R-:W-:Y:S01]  /*2370*/  SEL R22, R8, R22, !P0 ;  /* 0x0000001608167207 */ /* 0x000fe20004000000 */
[----:B------:R-:W-:Y:S01]  /*2380*/  IMAD R18, R18, UR4, RZ ;  /* 0x0000000412127c24 */ /* 0x000fe2000f8e02ff */
[----:B------:R-:W-:Y:S01]  /*2390*/  SEL R24, R8, R24, !P0 ;  /* 0x0000001808187207 */ /* 0x000fe20004000000 */
[----:B------:R-:W-:Y:S01]  /*23a0*/  IMAD R20, R20, UR4, RZ ;  /* 0x0000000414147c24 */ /* 0x000fe2000f8e02ff */
[C---:B------:R-:W-:Y:S01]  /*23b0*/  SEL R19, R8.reuse, R19, !P0 ;  /* 0x0000001308137207 */ /* 0x040fe20004000000 */
[----:B------:R-:W-:Y:S01]  /*23c0*/  IMAD R15, R15, UR4, RZ ;  /* 0x000000040f0f7c24 */ /* 0x000fe2000f8e02ff */
[C---:B------:R-:W-:Y:S01]  /*23d0*/  SEL R21, R8.reuse, R21, !P0 ;  /* 0x0000001508157207 */ /* 0x040fe20004000000 */
[----:B------:R-:W-:Y:S01]  /*23e0*/  IMAD R17, R17, UR4, RZ ;  /* 0x0000000411117c24 */ /* 0x000fe2000f8e02ff */
[----:B------:R-:W-:Y:S01]  /*23f0*/  SEL R26, R8, R26, !P0 ;  /* 0x0000001a081a7207 */ /* 0x000fe20004000000 */
[----:B------:R-:W-:Y:S01]  /*2400*/  IMAD R22, R22, UR4, RZ ;  /* 0x0000000416167c24 */ /* 0x000fe2000f8e02ff */
[----:B------:R-:W-:Y:S01]  /*2410*/  SEL R28, R8, R28, !P0 ;  /* 0x0000001c081c7207 */ /* 0x000fe20004000000 */
[----:B------:R-:W-:Y:S01]  /*2420*/  IMAD R24, R24, UR4, RZ ;  /* 0x0000000418187c24 */ /* 0x000fe2000f8e02ff */
[----:B------:R-:W-:Y:S01]  /*2430*/  SEL R30, R8, R30, !P0 ;  /* 0x0000001e081e7207 */ /* 0x000fe20004000000 */
[----:B------:R-:W-:Y:S01]  /*2440*/  IMAD R19, R19, UR4, RZ ;  /* 0x0000000413137c24 */ /* 0x000fe2000f8e02ff */
[----:B------:R-:W-:Y:S01]  /*2450*/  LEA R214, P4, R9, UR6, 0x1 ;  /* 0x0000000609d67c11 */ /* 0x000fe2000f8808ff */
[----:B------:R-:W-:Y:S01]  /*2460*/  IMAD R21, R21, UR4, RZ ;  /* 0x0000000415157c24 */ /* 0x000fe2000f8e02ff */
[----:B------:R-:W-:Y:S01]  /*2470*/  LEA R211, P3, R10, UR6, 0x1 ;  /* 0x000000060ad37c11 */ /* 0x000fe2000f8608ff */
[----:B------:R-:W-:Y:S01]  /*2480*/  IMAD R26, R26, UR4, RZ ;  /* 0x000000041a1a7c24 */ /* 0x000fe2000f8e02ff */
[----:B------:R-:W-:Y:S01]  /*2490*/  LEA R209, P2, R12, UR6, 0x1 ;  /* 0x000000060cd17c11 */ /* 0x000fe2000f8408ff */
[----:B------:R-:W-:Y:S01]  /*24a0*/  IMAD R28, R28, UR4, RZ ;  /* 0x000000041c1c7c24 */ /* 0x000fe2000f8e02ff */
[----:B------:R-:W-:Y:S01]  /*24b0*/  LEA R205, P1, R11, UR6, 0x1 ;  /* 0x000000060bcd7c11 */ /* 0x000fe2000f8208ff */
[----:B------:R-:W-:Y:S01]  /*24c0*/  IMAD R30, R30, UR4, RZ ;  /* 0x000000041e1e7c24 */ /* 0x000fe2000f8e02ff */
[C---:B------:R-:W-:Y:S01]  /*24d0*/  SEL R25, R8.reuse, R25, !P0 ;  /* 0x0000001908197207 */ /* 0x040fe20004000000 */
[----:B------:R-:W-:Y:S01]  /*24e0*/  IMAD.U32 R5, RZ, RZ, UR8 ;  /* 0x00000008ff057e24 */ /* 0x000fe2000f8e00ff */
[C---:B------:R-:W-:Y:S01]  /*24f0*/  SEL R27, R8.reuse, R27, !P0 ;  /* 0x0000001b081b7207 */ /* 0x040fe20004000000 */
[----:B------:R-:W-:Y:S01]  /*2500*/  UIADD3 UR8, UP0, UR13, 0x80, URZ ;  /* 0x000000800d087890 */ /* 0x000fe2000ff1e03f */
        /* <DEDUP_REMOVED lines=24> */
[----:B------:R-:W-:Y:S01]  /*2690*/  LEA.HI.X.SX32 R213, R9, UR7, 0x1, P4 ;  /* 0x0000000709d57c11 */ /* 0x000fe2000a0f0eff */
[----:B------:R-:W-:Y:S01]  /*26a0*/  IMAD R52, R52, UR4, RZ ;  /* 0x0000000434347c24 */ /* 0x000fe2000f8e02ff */
[----:B------:R-:W-:Y:S01]  /*26b0*/  LEA.HI.X.SX32 R210, R10, UR7, 0x1, P3 ;  /* 0x000000070ad27c11 */ /* 0x000fe200098f0eff */
[----:B------:R-:W-:Y:S01]  /*26c0*/  IMAD R8, R8, UR4, RZ ;  /* 0x0000000408087c24 */ /* 0x000fe2000f8e02ff */
[----:B------:R-:W-:Y:S01]  /*26d0*/  LEA.HI.X.SX32 R208, R12, UR7, 0x1, P2 ;  /* 0x000000070cd07c11 */ /* 0x000fe200090f0eff */
[----:B------:R-:W-:Y:S01]  /*26e0*/  UMOV UR4, URZ ;  /* 0x0000003f00047c82 */ /* 0x000fe20008000000 */
[----:B------:R-:W-:Y:S01]  /*26f0*/  LEA.HI.X.SX32 R204, R11, UR7, 0x1, P1 ;  /* 0x000000070bcc7c11 */ /* 0x000fe200088f0eff */
[----:B------:R-:W-:Y:S01]  /*2700*/  UIADD3.X UR9, UR4, 0x40000040, URZ, UP0, !UPT ;  /* 0x4000004004097890 */ /* 0x000fe200087fe43f */
[----:B------:R-:W-:Y:S01]  /*2710*/  LEA R203, P0, R14, UR6, 0x1 ;  /* 0x000000060ecb7c11 */ /* 0x000fe2000f8008ff */
[----:B------:R-:W-:Y:S01]  /*2720*/  IMAD R2, R2, 0x80, R29 ;  /* 0x0000008002027824 */ /* 0x000fe200078e021d */
[----:B------:R-:W-:Y:S01]  /*2730*/  LEA R200, P6, R13, UR6, 0x1 ;  /* 0x000000060dc87c11 */ /* 0x000fe2000f8c08ff */
[----:B-1----:R-:W-:Y:S01]  /*2740*/  IMAD R198, R3, R206, RZ ;  /* 0x000000ce03c67224 */ /* 0x002fe200078e02ff */
[----:B------:R-:W-:Y:S01]  /*2750*/  LEA R197, P5, R16, UR6, 0x1 ;  /* 0x0000000610c57c11 */ /* 0x000fe2000f8a08ff */
[----:B------:R-:W-:Y:S01]  /*2760*/  IMAD R237, R230, 0x9, RZ ;  /* 0x00000009e6ed7824 */ /* 0x000fe200078e02ff */
[----:B------:R-:W-:Y:S01]  /*2770*/  LEA R195, P4, R18, UR6, 0x1 ;  /* 0x0000000612c37c11 */ /* 0x000fe2000f8808ff */
[----:B------:R-:W-:Y:S01]  /*2780*/  IMAD.SHL.U32 R236, R230, 0x8, RZ ;  /* 0x00000008e6ec7824 */ /* 0x000fe200078e00ff */
[----:B------:R-:W-:Y:S01]  /*2790*/  LEA R175, P3, R20, UR6, 0x1 ;  /* 0x0000000614af7c11 */ /* 0x000fe2000f8608ff */
[C---:B------:R-:W-:Y:S01]  /*27a0*/  IMAD R235, R230.reuse, 0x7, RZ ;  /* 0x00000007e6eb7824 */ /* 0x040fe200078e02ff */
[----:B------:R-:W-:Y:S01]  /*27b0*/  LEA R173, P2, R15, UR6, 0x1 ;  /* 0x000000060fad7c11 */ /* 0x000fe2000f8408ff */
[C---:B------:R-:W-:Y:S01]  /*27c0*/  IMAD R234, R230.reuse, 0x6, RZ ;  /* 0x00000006e6ea7824 */ /* 0x040fe200078e02ff */
[----:B------:R-:W-:Y:S01]  /*27d0*/  LEA R171, P1, R17, UR6, 0x1 ;  /* 0x0000000611ab7c11 */ /* 0x000fe2000f8208ff */
[----:B------:R-:W-:Y:S01]  /*27e0*/  IMAD R233, R230, 0x5, RZ ;  /* 0x00000005e6e97824 */ /* 0x000fe200078e02ff */
[----:B------:R-:W-:Y:S01]  /*27f0*/  LEA.HI.X.SX32 R201, R14, UR7, 0x1, P0 ;  /* 0x000000070ec97c11 */ /* 0x000fe200080f0eff */
[C---:B------:R-:W-:Y:S01]  /*2800*/  IMAD.SHL.U32 R232, R230.reuse, 0x4, RZ ;  /* 0x00000004e6e87824 */ /* 0x040fe200078e00ff */
[----:B------:R-:W-:Y:S01]  /*2810*/  LEA.HI.X.SX32 R199, R13, UR7, 0x1, P6 ;  /* 0x000000070dc77c11 */ /* 0x000fe2000b0f0eff */
[----:B------:R-:W-:Y:S01]  /*2820*/  IMAD R231, R230, 0x3, RZ ;  /* 0x00000003e6e77824 */ /* 0x000fe200078e02ff */
[----:B------:R-:W-:-:S02]  /*2830*/  LEA.HI.X.SX32 R196, R16, UR7, 0x1, P5 ;  /* 0x0000000710c47c11 */ /* 0x000fc4000a8f0eff */
[----:B------:R-:W-:Y:S02]  /*2840*/  CS2R R54, SRZ ;  /* 0x0000000000367805 */ /* 0x000fe4000001ff00 */
[----:B------:R-:W-:Y:S01]  /*2850*/  LEA.HI.X.SX32 R176, R18, UR7, 0x1, P4 ;  /* 0x0000000712b07c11 */ /* 0x000fe2000a0f0eff */
[----:B------:R-:W-:Y:S01]  /*2860*/  IMAD.SHL.U32 R206, R206, 0x40, RZ ;  /* 0x00000040cece7824 */ /* 0x000fe200078e00ff */
[----:B------:R-:W-:Y:S01]  /*2870*/  LEA.HI.X.SX32 R174, R20, UR7, 0x1, P3 ;  /* 0x0000000714ae7c11 */ /* 0x000fe200098f0eff */
[----:B------:R-:W-:Y:S01]  /*2880*/  IMAD.SHL.U32 R230, R230, 0x2, RZ ;  /* 0x00000002e6e67824 */ /* 0x000fe200078e00ff */
[----:B------:R-:W-:Y:S01]  /*2890*/  LEA.HI.X.SX32 R172, R15, UR7, 0x1, P2 ;  /* 0x000000070fac7c11 */ /* 0x000fe200090f0eff */
[----:B------:R-:W-:Y:S01]  /*28a0*/  UIADD3.64 UR16, UR8, 0x80, URZ ;  /* 0x0000008008107897 */ /* 0x000fe2000fffe03f */
[----:B------:R-:W-:Y:S01]  /*28b0*/  LEA.HI.X.SX32 R170, R17, UR7, 0x1, P1 ;  /* 0x0000000711aa7c11 */ /* 0x000fe200088f0eff */
[----:B------:R-:W-:Y:S01]  /*28c0*/  UIADD3.64 UR20, UR8, 0x100, URZ ;  /* 0x0000010008147897 */ /* 0x000fe2000fffe03f */
[----:B------:R-:W-:Y:S01]  /*28d0*/  LEA R169, P0, R22, UR6, 0x1 ;  /* 0x0000000616a97c11 */ /* 0x000fe2000f8008ff */
[----:B------:R-:W-:Y:S01]  /*28e0*/  UIADD3.64 UR24, UR8, 0x180, URZ ;  /* 0x0000018008187897 */ /* 0x000fe2000fffe03f */
[----:B------:R-:W-:Y:S01]  /*28f0*/  LEA R167, P6, R24, UR6, 0x1 ;  /* 0x0000000618a77c11 */ /* 0x000fe2000f8c08ff */
[----:B------:R-:W-:Y:S01]  /*2900*/  UIADD3.64 UR28, UR8, 0x200, URZ ;  /* 0x00000200081c7897 */ /* 0x000fe2000fffe03f */
[----:B------:R-:W-:Y:S01]  /*2910*/  LEA R189, P5, R19, UR6, 0x1 ;  /* 0x0000000613bd7c11 */ /* 0x000fe2000f8a08ff */
[----:B------:R-:W-:Y:S01]  /*2920*/  UIADD3.64 UR32, UR8, 0x280, URZ ;  /* 0x0000028008207897 */ /* 0x000fe2000fffe03f */
[----:B------:R-:W-:Y:S01]  /*2930*/  LEA R191, P4, R21, UR6, 0x1 ;  /* 0x0000000615bf7c11 */ /* 0x000fe2000f8808ff */
[----:B------:R-:W-:Y:S01]  /*2940*/  UIADD3.64 UR36, UR8, 0x300, URZ ;  /* 0x0000030008247897 */ /* 0x000fe2000fffe03f */
[----:B------:R-:W-:-:S02]  /*2950*/  LEA R193, P3, R26, UR6, 0x1 ;  /* 0x000000061ac17c11 */ /* 0x000fc4000f8608ff */
[----:B------:R-:W-:Y:S02]  /*2960*/  LEA R158, P2, R28, UR6, 0x1 ;  /* 0x000000061c9e7c11 */ /* 0x000fe4000f8408ff */
[----:B------:R-:W-:Y:S02]  /*2970*/  LEA R194, P1, R30, UR6, 0x1 ;  /* 0x000000061ec27c11 */ /* 0x000fe4000f8208ff */
[----:B------:R-:W-:Y:S02]  /*2980*/  LEA.HI.X.SX32 R168, R22, UR7, 0x1, P0 ;  /* 0x0000000716a87c11 */ /* 0x000fe400080f0eff */
[----:B------:R-:W-:Y:S02]  /*2990*/  LEA.HI.X.SX32 R166, R24, UR7, 0x1, P6 ;  /* 0x0000000718a67c11 */ /* 0x000fe4000b0f0eff */
[----:B------:R-:W-:Y:S02]  /*29a0*/  LEA.HI.X.SX32 R164, R19, UR7, 0x1, P5 ;  /* 0x0000000713a47c11 */ /* 0x000fe4000a8f0eff */
[----:B------:R-:W-:-:S02]  /*29b0*/  LEA.HI.X.SX32 R162, R21, UR7, 0x1, P4 ;  /* 0x0000000715a27c11 */ /* 0x000fc4000a0f0eff */
[----:B------:R-:W-:Y:S02]  /*29c0*/  LEA.HI.X.SX32 R160, R26, UR7, 0x1, P3 ;  /* 0x000000071aa07c11 */ /* 0x000fe400098f0eff */
[----:B------:R-:W-:Y:S02]  /*29d0*/  LEA.HI.X.SX32 R159, R28, UR7, 0x1, P2 ;  /* 0x000000071c9f7c11 */ /* 0x000fe400090f0eff */
[----:B------:R-:W-:Y:S02]  /*29e0*/  LEA.HI.X.SX32 R128, R30, UR7, 0x1, P1 ;  /* 0x000000071e807c11 */ /* 0x000fe400088f0eff */
[----:B------:R-:W-:Y:S02]  /*29f0*/  CS2R R30, SRZ ;  /* 0x00000000001e7805 */ /* 0x000fe4000001ff00 */
[----:B------:R-:W-:Y:S02]  /*2a00*/  LEA R133, P0, R25, UR6, 0x1 ;  /* 0x0000000619857c11 */ /* 0x000fe4000f8008ff */
[----:B------:R-:W-:-:S02]  /*2a10*/  LEA R125, P6, R27, UR6, 0x1 ;  /* 0x000000061b7d7c11 */ /* 0x000fc4000f8c08ff */
[----:B------:R-:W-:Y:S02]  /*2a20*/  LEA R135, P5, R32, UR6, 0x1 ;  /* 0x0000000620877c11 */ /* 0x000fe4000f8a08ff */
[----:B------:R-:W-:Y:S02]  /*2a30*/  LEA R137, P4, R34, UR6, 0x1 ;  /* 0x0000000622897c11 */ /* 0x000fe4000f8808ff */
[----:B------:R-:W-:Y:S02]  /*2a40*/  LEA R141, P3, R36, UR6, 0x1 ;  /* 0x00000006248d7c11 */ /* 0x000fe4000f8608ff */
[----:B------:R-:W-:Y:S02]  /*2a50*/  LEA R130, P2, R38, UR6, 0x1 ;  /* 0x0000000626827c11 */ /* 0x000fe4000f8408ff */
[----:B------:R-:W-:Y:S02]  /*2a60*/  LEA R143, P1, R40, UR6, 0x1 ;  /* 0x00000006288f7c11 */ /* 0x000fe4000f8208ff */
[----:B------:R-:W-:-:S02]  /*2a70*/  LEA.HI.X.SX32 R132, R25, UR7, 0x1, P0 ;  /* 0x0000000719847c11 */ /* 0x000fc400080f0eff */
[----:B------:R-:W-:Y:S02]  /*2a80*/  CS2R R24, SRZ ;  /* 0x0000000000187805 */ /* 0x000fe4000001ff00 */
[----:B------:R-:W-:Y:S02]  /*2a90*/  LEA.HI.X.SX32 R124, R27, UR7, 0x1, P6 ;  /* 0x000000071b7c7c11 */ /* 0x000fe4000b0f0eff */
[----:B------:R-:W-:Y:S02]  /*2aa0*/  CS2R R26, SRZ ;  /* 0x00000000001a7805 */ /* 0x000fe4000001ff00 */
[----:B------:R-:W-:Y:S02]  /*2ab0*/  LEA.HI.X.SX32 R134, R32, UR7, 0x1, P5 ;  /* 0x0000000720867c11 */ /* 0x000fe4000a8f0eff */
[----:B------:R-:W-:Y:S02]  /*2ac0*/  CS2R R32, SRZ ;  /* 0x0000000000207805 */ /* 0x000fe4000001ff00 */
        /* <DEDUP_REMOVED lines=8> */
[----:B------:R-:W-:Y:S02]  /*2b50*/  LEA R145, P0, R42, UR6, 0x1 ;  /* 0x000000062a917c11 */ /* 0x000fe4000f8008ff */
[----:B------:R-:W-:Y:S02]  /*2b60*/  LEA R146, P6, R44, UR6, 0x1 ;  /* 0x000000062c927c11 */ /* 0x000fe4000f8c08ff */
[----:B------:R-:W-:Y:S02]  /*2b70*/  LEA R138, P5, R46, UR6, 0x1 ;  /* 0x000000062e8a7c11 */ /* 0x000fe4000f8a08ff */
[----:B------:R-:W-:Y:S02]  /*2b80*/  LEA R150, P4, R48, UR6, 0x1 ;  /* 0x0000000630967c11 */ /* 0x000fe4000f8808ff */
[----:B------:R-:W-:-:S02]  /*2b90*/  LEA R152, P3, R50, UR6, 0x1 ;  /* 0x0000000632987c11 */ /* 0x000fc4000f8608ff */
[----:B------:R-:W-:Y:S02]  /*2ba0*/  LEA R156, P2, R52, UR6, 0x1 ;  /* 0x00000006349c7c11 */ /* 0x000fe4000f8408ff */
[----:B------:R-:W-:Y:S01]  /*2bb0*/  LEA R154, P1, R8, UR6, 0x1 ;  /* 0x00000006089a7c11 */ /* 0x000fe2000f8208ff */
[----:B------:R-:W-:Y:S01]  /*2bc0*/  UIADD3 UR6, UR12, 0x4000, URZ ;  /* 0x000040000c067890 */ /* 0x000fe2000fffe03f */
[----:B------:R-:W-:Y:S02]  /*2bd0*/  LOP3.LUT R0, R29, 0x90, R0, 0x78, !PT ;  /* 0x000000901d007812 */ /* 0x000fe400078e7800 */
[----:B------:R-:W-:Y:S02]  /*2be0*/  CS2R R28, SRZ ;  /* 0x00000000001c7805 */ /* 0x000fe4000001ff00 */
[----:B------:R-:W-:Y:S01]  /*2bf0*/  LEA.HI.X.SX32 R144, R42, UR7, 0x1, P0 ;  /* 0x000000072a907c11 */ /* 0x000fe200080f0eff */
[----:B------:R-:W-:Y:S01]  /*2c00*/  USHF.R.U32.HI UR6, URZ, 0x4, UR6 ;  /* 0x000000043f067899 */ /* 0x000fe20008011606 */
[----:B------:R-:W-:-:S02]  /*2c10*/  LEA.HI.X.SX32 R147, R44, UR7, 0x1, P6 ;  /* 0x000000072c937c11 */ /* 0x000fc4000b0f0eff */
[----:B------:R-:W-:Y:S02]  /*2c20*/  CS2R R42, SRZ ;  /* 0x00000000002a7805 */ /* 0x000fe4000001ff00 */
[----:B------:R-:W-:Y:S01]  /*2c30*/  LEA.HI.X.SX32 R139, R46, UR7, 0x1, P5 ;  /* 0x000000072e8b7c11 */ /* 0x000fe2000a8f0eff */
[----:B------:R-:W-:Y:S01]  /*2c40*/  USGXT.U32 UR6, UR6, 0xe ;  /* 0x0000000e0606789a */ /* 0x000fe20008000000 */
[----:B------:R-:W-:Y:S02]  /*2c50*/  LEA.HI.X.SX32 R151, R48, UR7, 0x1, P4 ;  /* 0x0000000730977c11 */ /* 0x000fe4000a0f0eff */
[----:B------:R-:W-:Y:S02]  /*2c60*/  CS2R R44, SRZ ;  /* 0x00000000002c7805 */ /* 0x000fe4000001ff00 */
[----:B------:R-:W-:Y:S01]  /*2c70*/  LEA.HI.X.SX32 R153, R50, UR7, 0x1, P3 ;  /* 0x0000000732997c11 */ /* 0x000fe200098f0eff */
[----:B------:R-:W-:Y:S01]  /*2c80*/  UIADD3 UR10, UP0, UR6, 0x2, URZ ;  /* 0x00000002060a7890 */ /* 0x000fe2000ff1e03f */
[----:B------:R-:W-:-:S02]  /*2c90*/  LEA.HI.X.SX32 R157, R52, UR7, 0x1, P2 ;  /* 0x00000007349d7c11 */ /* 0x000fc400090f0eff */
[----:B------:R-:W-:Y:S02]  /*2ca0*/  CS2R R46, SRZ ;  /* 0x00000000002e7805 */ /* 0x000fe4000001ff00 */
[----:B------:R-:W-:Y:S01]  /*2cb0*/  CS2R R48, SRZ ;  /* 0x0000000000307805 */ /* 0x000fe2000001ff00 */
[----:B------:R-:W-:Y:S01]  /*2cc0*/  UIADD3.X UR11, UR5, 0x40000040, URZ, UP0, !UPT ;  /* 0x40000040050b7890 */ /* 0x000fe200087fe43f */
[----:B------:R-:W-:Y:S02]  /*2cd0*/  CS2R R50, SRZ ;  /* 0x0000000000327805 */ /* 0x000fe4000001ff00 */
[----:B------:R-:W-:Y:S02]  /*2ce0*/  CS2R R52, SRZ ;  /* 0x0000000000347805 */ /* 0x000fe4000001ff00 */
[C---:B------:R-:W-:Y:S01]  /*2cf0*/  LOP3.LUT R226, R2.reuse, 0x10, RZ, 0x3c, !PT ;  /* 0x0000001002e27812 */ /* 0x040fe200078e3cff */
[----:B------:R-:W-:Y:S01]  /*2d00*/  UIADD3.64 UR18, UR10, 0x2, URZ ;  /* 0x000000020a127897 */ /* 0x000fe2000fffe03f */
[C---:B------:R-:W-:Y:S01]  /*2d10*/  LOP3.LUT R225, R2.reuse, 0x20, RZ, 0x3c, !PT ;  /* 0x0000002002e17812 */ /* 0x040fe200078e3cff */
[----:B------:R-:W-:Y:S01]  /*2d20*/  UIADD3.64 UR22, UR10, 0x4, URZ ;  /* 0x000000040a167897 */ /* 0x000fe2000fffe03f */
[----:B------:R-:W-:-:S02]  /*2d30*/  LOP3.LUT R224, R2, 0x30, RZ, 0x3c, !PT ;  /* 0x0000003002e07812 */ /* 0x000fc400078e3cff */
[C---:B------:R-:W-:Y:S02]  /*2d40*/  LOP3.LUT R223, R2.reuse, 0x40, RZ, 0x3c, !PT ;  /* 0x0000004002df7812 */ /* 0x040fe400078e3cff */
[C---:B------:R-:W-:Y:S02]  /*2d50*/  LOP3.LUT R221, R2.reuse, 0x50, RZ, 0x3c, !PT ;  /* 0x0000005002dd7812 */ /* 0x040fe400078e3cff */
[C---:B------:R-:W-:Y:S02]  /*2d60*/  LOP3.LUT R220, R2.reuse, 0x60, RZ, 0x3c, !PT ;  /* 0x0000006002dc7812 */ /* 0x040fe400078e3cff */
[----:B------:R-:W-:Y:S02]  /*2d70*/  LOP3.LUT R219, R2, 0x70, RZ, 0x3c, !PT ;  /* 0x0000007002db7812 */ /* 0x000fe400078e3cff */
[C---:B------:R-:W-:Y:S02]  /*2d80*/  LOP3.LUT R218, R0.reuse, 0x20, RZ, 0x3c, !PT ;  /* 0x0000002000da7812 */ /* 0x040fe400078e3cff */
[----:B------:R-:W-:-:S02]  /*2d90*/  LOP3.LUT R216, R0, 0x40, RZ, 0x3c, !PT ;  /* 0x0000004000d87812 */ /* 0x000fc400078e3cff */
[----:B------:R-:W-:Y:S02]  /*2da0*/  LOP3.LUT R215, R0, 0x60, RZ, 0x3c, !PT ;  /* 0x0000006000d77812 */ /* 0x000fe400078e3cff */
[----:B------:R-:W-:Y:S01]  /*2db0*/  LEA.HI.X.SX32 R155, R8, UR7, 0x1, P1 ;  /* 0x00000007089b7c11 */ /* 0x000fe200088f0eff */
[----:B------:R-:W-:-:S06]  /*2dc0*/  UMOV UR7, 0x40000040 ;  /* 0x4000004000077882 */ /* 0x000fcc0000000000 */
.L_x_1:
[C---:B------:R-:W-:Y:S01]  /*2dd0*/  ISETP.GT.AND P0, PT, R5.reuse, 0x2, PT ;  /* 0x000000020500780c */ /* 0x040fe20003f04270 */
[----:B------:R-:W-:Y:S01]  /*2de0*/  IMAD.WIDE R8, R230, 0x2, R148 ;  /* 0x00000002e6087825 */ /* 0x000fe200078e0294 */
[----:B------:R-:W-:Y:S01]  /*2df0*/  PRMT R181, RZ, 0x7610, R181 ;  /* 0x00007610ffb57816 */ /* 0x000fe200000000b5 */
[----:B------:R-:W0:Y:S01]  /*2e00*/  LDC R91, c[0x0][0x238] ;  /* 0x00008e00ff5b7b82 */ /* 0x000e220000000800 */
[C---:B------:R-:W-:Y:S02]  /*2e10*/  ISETP.GT.AND P3, PT, R5.reuse, 0x5, PT ;  /* 0x000000050500780c */ /* 0x040fe40003f64270 */
[----:B------:R-:W-:Y:S01]  /*2e20*/  ISETP.GT.AND P2, PT, R5, 0x4, PT ;  /* 0x000000040500780c */ /* 0x000fe20003f44270 */
[----:B------:R-:W-:Y:S01]  /*2e30*/  IMAD.WIDE R14, R233, 0x2, R148 ;  /* 0x00000002e90e7825 */ /* 0x000fe200078e0294 */
[----:B------:R-:W-:Y:S02]  /*2e40*/  PRMT R7, RZ, 0x7610, R7 ;  /* 0x00007610ff077816 */ /* 0x000fe40000000007 */
[C---:B------:R-:W-:Y:S01]  /*2e50*/  ISETP.GT.AND P1, PT, R5.reuse, 0x3, PT ;  /* 0x000000030500780c */ /* 0x040fe20003f24270 */
[----:B------:R-:W-:Y:S01]  /*2e60*/  IMAD.WIDE R12, R232, 0x2, R148 ;  /* 0x00000002e80c7825 */ /* 0x000fe200078e0294 */
[----:B------:R-:W-:Y:S01]  /*2e70*/  PRMT R192, RZ, 0x7610, R192 ;  /* 0x00007610ffc07816 */ /* 0x000fe200000000c0 */
[----:B------:R1:W2:Y:S01]  /*2e80*/  @P0 LDG.E.U16 R181, desc[UR14][R8.64] ;  /* 0x0000000e08b50981 */ /* 0x0002a2000c1e1500 */
[----:B------:R-:W-:Y:S01]  /*2e90*/  ISETP.GT.AND P0, PT, R5, 0x6, PT ;  /* 0x000000060500780c */ /* 0x000fe20003f04270 */
[----:B------:R-:W-:Y:S01]  /*2ea0*/  IMAD.WIDE R10, R231, 0x2, R148 ;  /* 0x00000002e70a7825 */ /* 0x000fe200078e0294 */
[----:B------:R-:W-:Y:S01]  /*2eb0*/  PRMT R188, RZ, 0x7610, R188 ;  /* 0x00007610ffbc7816 */ /* 0x000fe200000000bc */
[----:B------:R-:W3:Y:S02]  /*2ec0*/  LDC R90, c[0x0][0x238] ;  /* 0x00008e00ff5a7b82 */ /* 0x000ee40000000800 */
[----:B------:R4:W5:Y:S01]  /*2ed0*/  @P2 LDG.E.U16 R7, desc[UR14][R12.64] ;  /* 0x0000000e0c072981 */ /* 0x000962000c1e1500 */
[----:B-1----:R-:W-:-:S03]  /*2ee0*/  PRMT R8, RZ, 0x7610, R8 ;  /* 0x00007610ff087816 */ /* 0x002fc60000000008 */
[----:B------:R-:W5:Y:S01]  /*2ef0*/  @P1 LDG.E.U16 R188, desc[UR14][R10.64] ;  /* 0x0000000e0abc1981 */ /* 0x000f62000c1e1500 */
[----:B------:R-:W-:Y:S01]  /*2f00*/  PRMT R9, RZ, 0x7610, R9 ;  /* 0x00007610ff097816 */ /* 0x000fe20000000009 */
[----:B------:R-:W-:Y:S01]  /*2f10*/  IMAD.WIDE R18, R242, 0x2, R148 ;  /* 0x00000002f2127825 */ /* 0x000fe200078e0294 */
[----:B------:R-:W-:Y:S01]  /*2f20*/  PRMT R118, RZ, 0x7610, R118 ;  /* 0x00007610ff767816 */ /* 0x000fe20000000076 */
[----:B------:R-:W1:Y:S01]  /*2f30*/  LDC R94, c[0x0][0x238] ;  /* 0x00008e00ff5e7b82 */ /* 0x000e620000000800 */
[----:B------:R-:W5:Y:S01]  /*2f40*/  @P3 LDG.E.U16 R8, desc[UR14][R14.64] ;  /* 0x0000000e0e083981 */ /* 0x000f62000c1e1500 */
[----:B------:R-:W-:Y:S01]  /*2f50*/  ISETP.GT.AND P3, PT, R5, 0x9, PT ;  /* 0x000000090500780c */ /* 0x000fe20003f64270 */
[----:B----4-:R-:W-:-:S05]  /*2f60*/  IMAD.WIDE R12, R234, 0x2, R148 ;  /* 0x00000002ea0c7825 */ /* 0x010fca00078e0294 */
[----:B------:R4:W5:Y:S01]  /*2f70*/  @P0 LDG.E.U16 R9, desc[UR14][R12.64] ;  /* 0x0000000e0c090981 */ /* 0x000962000c1e1500 */
[--C-:B------:R-:W-:Y:S01]  /*2f80*/  IMAD.WIDE R16, R236, 0x2, R148.reuse ;  /* 0x00000002ec107825 */ /* 0x100fe200078e0294 */
[----:B------:R-:W-:Y:S01]  /*2f90*/  ISETP.GT.AND P4, PT, R5, 0xb, PT ;  /* 0x0000000b0500780c */ /* 0x000fe20003f84270 */
[----:B------:R-:W1:Y:S02]  /*2fa0*/  LDC R92, c[0x0][0x238] ;  /* 0x00008e00ff5c7b82 */ /* 0x000e640000000800 */
[----:B----4-:R-:W-:Y:S01]  /*2fb0*/  IMAD.WIDE R12, R237, 0x2, R148 ;  /* 0x00000002ed0c7825 */ /* 0x010fe200078e0294 */
[----:B------:R-:W-:-:S05]  /*2fc0*/  PRMT R161, RZ, 0x7610, R161 ;  /* 0x00007610ffa17816 */ /* 0x000fca00000000a1 */
[----:B------:R-:W4:Y:S01]  /*2fd0*/  LDC R95, c[0x0][0x238] ;  /* 0x00008e00ff5f7b82 */ /* 0x000f220000000800 */
[----:B------:R0:W2:Y:S01]  /*2fe0*/  @P3 LDG.E.U16 R192, desc[UR14][R12.64] ;  /* 0x0000000e0cc03981 */ /* 0x0000a2000c1e1500 */
[C---:B------:R-:W-:Y:S02]  /*2ff0*/  ISETP.GT.AND P3, PT, R5.reuse, 0xe, PT ;  /* 0x0000000e0500780c */ /* 0x040fe40003f64270 */
[C---:B------:R-:W-:Y:S02]  /*3000*/  ISETP.GT.AND P2, PT, R5.reuse, 0x8, PT ;  /* 0x000000080500780c */ /* 0x040fe40003f44270 */
[----:B------:R-:W-:Y:S02]  /*3010*/  ISETP.GT.AND P1, PT, R5, 0x7, PT ;  /* 0x000000070500780c */ /* 0x000fe40003f24270 */
[----:B------:R-:W-:Y:S02]  /*3020*/  PRMT R190, RZ, 0x7610, R190 ;  /* 0x00007610ffbe7816 */ /* 0x000fe400000000be */
[----:B------:R-:W-:Y:S01]  /*3030*/  PRMT R179, RZ, 0x7610, R179 ;  /* 0x00007610ffb37816 */ /* 0x000fe200000000b3 */
[----:B------:R-:W-:Y:S01]  /*3040*/  IMAD.WIDE R22, R252, 0x2, R148 ;  /* 0x00000002fc167825 */ /* 0x000fe200078e0294 */
[----:B0-----:R-:W-:Y:S01]  /*3050*/  PRMT R13, RZ, 0x7610, R13 ;  /* 0x00007610ff0d7816 */ /* 0x001fe2000000000d */
[----:B------:R-:W0:Y:S01]  /*3060*/  LDC R98, c[0x0][0x238] ;  /* 0x00008e00ff627b82 */ /* 0x000e220000000800 */
[----:B------:R-:W-:Y:S01]  /*3070*/  PRMT R10, RZ, 0x7610, R10 ;  /* 0x00007610ff0a7816 */ /* 0x000fe2000000000a */
[----:B------:R-:W-:Y:S01]  /*3080*/  IMAD.WIDE R14, R235, 0x2, R148 ;  /* 0x00000002eb0e7825 */ /* 0x000fe200078e0294 */
[C---:B------:R-:W-:Y:S01]  /*3090*/  ISETP.GT.AND P0, PT, R5.reuse, 0xa, PT ;  /* 0x0000000a0500780c */ /* 0x040fe20003f04270 */
[----:B------:R3:W5:Y:S04]  /*30a0*/  @P2 LDG.E.U16 R118, desc[UR14][R16.64] ;  /* 0x0000000e10762981 */ /* 0x000768000c1e1500 */
[----:B------:R1:W2:Y:S01]  /*30b0*/  @P3 LDG.E.U16 R13, desc[UR14][R18.64] ;  /* 0x0000000e120d3981 */ /* 0x0002a2000c1e1500 */
[----:B------:R-:W-:-:S02]  /*30c0*/  ISETP.GT.AND P3, PT, R5, 0x11, PT ;  /* 0x000000110500780c */ /* 0x000fc40003f64270 */
[----:B------:R-:W-:Y:S01]  /*30d0*/  PRMT R120, RZ, 0x7610, R120 ;  /* 0x00007610ff787816 */ /* 0x000fe20000000078 */
[----:B------:R1:W2:Y:S01]  /*30e0*/  @P1 LDG.E.U16 R10, desc[UR14][R14.64] ;  /* 0x0000000e0e0a1981 */ /* 0x0002a2000c1e1500 */
[----:B------:R-:W-:Y:S01]  /*30f0*/  ISETP.GT.AND P2, PT, R5, 0xd, PT ;  /* 0x0000000d0500780c */ /* 0x000fe20003f44270 */
[--C-:B---3--:R-:W-:Y:S01]  /*3100*/  IMAD.WIDE R16, R239, 0x2, R148.reuse ;  /* 0x00000002ef107825 */ /* 0x108fe200078e0294 */
[----:B------:R-:W-:Y:S01]  /*3110*/  ISETP.GT.AND P1, PT, R5, 0xc, PT ;  /* 0x0000000c0500780c */ /* 0x000fe20003f24270 */
[----:B------:R-:W3:Y:S02]  /*3120*/  LDC R100, c[0x0][0x238] ;  /* 0x00008e00ff647b82 */ /* 0x000ee40000000800 */
[--C-:B-1----:R-:W-:Y:S01]  /*3130*/  IMAD.WIDE R18, R245, 0x2, R148.reuse ;  /* 0x00000002f5127825 */ /* 0x102fe200078e0294 */
[----:B------:R1:W2:Y:S03]  /*3140*/  @P4 LDG.E.U16 R190, desc[UR14][R16.64] ;  /* 0x0000000e10be4981 */ /* 0x0002a6000c1e1500 */
[----:B------:R-:W-:Y:S01]  /*3150*/  IMAD.WIDE R14, R238, 0x2, R148 ;  /* 0x00000002ee0e7825 */ /* 0x000fe200078e0294 */
[----:B------:R-:W2:Y:S01]  /*3160*/  @P3 LDG.E.U16 R161, desc[UR14][R18.64] ;  /* 0x0000000e12a13981 */ /* 0x000ea2000c1e1500 */
[C---:B------:R-:W-:Y:S01]  /*3170*/  ISETP.GT.AND P3, PT, R5.reuse, 0x18, PT ;  /* 0x000000180500780c */ /* 0x040fe20003f64270 */
[----:B------:R-:W3:Y:S01]  /*3180*/  LDC R96, c[0x0][0x238] ;  /* 0x00008e00ff607b82 */ /* 0x000ee20000000800 */
[----:B------:R-:W-:Y:S01]  /*3190*/  PRMT R12, RZ, 0x7610, R12 ;  /* 0x00007610ff0c7816 */ /* 0x000fe2000000000c */
[----:B------:R4:W2:Y:S01]  /*31a0*/  @P0 LDG.E.U16 R179, desc[UR14][R14.64] ;  /* 0x0000000e0eb30981 */ /* 0x0008a2000c1e1500 */
[----:B------:R-:W-:Y:S01]  /*31b0*/  ISETP.GT.AND P4, PT, R5, 0xf, PT ;  /* 0x0000000f0500780c */ /* 0x000fe20003f84270 */
[----:B-1----:R-:W-:Y:S01]  /*31c0*/  IMAD.WIDE R16, R241, 0x2, R148 ;  /* 0x00000002f1107825 */ /* 0x002fe200078e0294 */
[----:B------:R-:W-:-:S02]  /*31d0*/  PRMT R11, RZ, 0x7610, R11 ;  /* 0x00007610ff0b7816 */ /* 0x000fc4000000000b */
[----:B------:R-:W-:Y:S01]  /*31e0*/  PRMT R121, RZ, 0x7610, R121 ;  /* 0x00007610ff797816 */ /* 0x000fe20000000079 */
[----:B------:R-:W-:Y:S01]  /*31f0*/  IMAD.WIDE R88, R249, 0x2, R148 ;  /* 0x00000002f9587825 */ /* 0x000fe200078e0294 */
[----:B------:R1:W2:Y:S01]  /*3200*/  @P2 LDG.E.U16 R12, desc[UR14][R16.64] ;  /* 0x0000000e100c2981 */ /* 0x0002a2000c1e1500 */
[----:B------:R-:W-:Y:S01]  /*3210*/  PRMT R123, RZ, 0x7610, R123 ;  /* 0x00007610ff7b7816 */ /* 0x000fe2000000007b */
[----:B------:R-:W3:Y:S01]  /*3220*/  LDC R99, c[0x0][0x238] ;  /* 0x00008e00ff637b82 */ /* 0x000ee20000000800 */
[--C-:B----4-:R-:W-:Y:S01]  /*3230*/  IMAD.WIDE R14, R240, 0x2, R148.reuse ;  /* 0x00000002f00e7825 */ /* 0x110fe200078e0294 */
[----:B------:R-:W-:Y:S01]  /*3240*/  ISETP.GT.AND P2, PT, R5, 0x10, PT ;  /* 0x000000100500780c */ /* 0x000fe20003f44270 */
[----:B------:R-:W4:Y:S02]  /*3250*/  @P3 LDG.E.U16 R120, desc[UR14][R22.64] ;  /* 0x0000000e16783981 */ /* 0x000f24000c1e1500 */
[----:B------:R-:W-:Y:S02]  /*3260*/  IMAD.SHL.U32 R91, R91, 0x20, RZ ;  /* 0x000000205b5b7824 */ /* 0x000fe400078e00ff */
[----:B------:R0:W2:Y:S01]  /*3270*/  @P1 LDG.E.U16 R11, desc[UR14][R14.64] ;  /* 0x0000000e0e0b1981 */ /* 0x0000a2000c1e1500 */
[----:B-1----:R-:W-:Y:S01]  /*3280*/  IMAD.WIDE R16, R243, 0x2, R148 ;  /* 0x00000002f3107825 */ /* 0x002fe200078e0294 */
[----:B------:R-:W-:Y:S01]  /*3290*/  ISETP.GT.AND P1, PT, R5, 0x13, PT ;  /* 0x000000130500780c */ /* 0x000fe20003f24270 */
[----:B------:R-:W1:Y:S01]  /*32a0*/  LDC R101, c[0x0][0x238] ;  /* 0x00008e00ff657b82 */ /* 0x000e620000000800 */
[----:B0-----:R-:W-:Y:S01]  /*32b0*/  PRMT R14, RZ, 0x7610, R14 ;  /* 0x00007610ff0e7816 */ /* 0x001fe2000000000e */
[----:B------:R-:W-:Y:S01]  /*32c0*/  IMAD.WIDE R22, R91, 0x2, R148 ;  /* 0x000000025b167825 */ /* 0x000fe200078e0294 */
[----:B------:R-:W-:-:S05]  /*32d0*/  PRMT R119, RZ, 0x7610, R119 ;  /* 0x00007610ff777816 */ /* 0x000fca0000000077 */
[----:B------:R-:W0:Y:S01]  /*32e0*/  LDC R91, c[0x0][0x238] ;  /* 0x00008e00ff5b7b82 */ /* 0x000e220000000800 */
[----:B------:R3:W2:Y:S01]  /*32f0*/  @P4 LDG.E.U16 R14, desc[UR14][R16.64] ;  /* 0x0000000e100e4981 */ /* 0x0006a2000c1e1500 */
[----:B------:R-:W-:Y:S01]  /*3300*/  PRMT R15, RZ, 0x7610, R15 ;  /* 0x00007610ff0f7816 */ /* 0x000fe2000000000f */
[----:B------:R-:W-:Y:S01]  /*3310*/  IMAD.WIDE R18, R247, 0x2, R148 ;  /* 0x00000002f7127825 */ /* 0x000fe200078e0294 */
[----:B------:R-:W-:Y:S02]  /*3320*/  PRMT R122, RZ, 0x7610, R122 ;  /* 0x00007610ff7a7816 */ /* 0x000fe4000000007a */
[----:B------:R-:W-:Y:S01]  /*3330*/  PRMT R177, RZ, 0x7610, R177 ;  /* 0x00007610ffb17816 */ /* 0x000fe200000000b1 */
[----:B------:R-:W-:Y:S01]  /*3340*/  IMAD.WIDE R20, R246, 0x2, R148 ;  /* 0x00000002f6147825 */ /* 0x000fe200078e0294 */
[----:B------:R-:W2:Y:S01]  /*3350*/  @P1 LDG.E.U16 R15, desc[UR14][R18.64] ;  /* 0x0000000e120f1981 */ /* 0x000ea2000c1e1500 */
[----:B------:R-:W-:Y:S01]  /*3360*/  PRMT R127, RZ, 0x7610, R127 ;  /* 0x00007610ff7f7816 */ /* 0x000fe2000000007f */
[----:B------:R-:W1:Y:S01]  /*3370*/  LDC R102, c[0x0][0x238] ;  /* 0x00008e00ff667b82 */ /* 0x000e620000000800 */
[----:B---3--:R-:W-:-:S05]  /*3380*/  IMAD.WIDE R16, R244, 0x2, R148 ;  /* 0x00000002f4107825 */ /* 0x008fca00078e0294 */
[----:B------:R3:W4:Y:S01]  /*3390*/  @P2 LDG.E.U16 R121, desc[UR14][R16.64] ;  /* 0x0000000e10792981 */ /* 0x000722000c1e1500 */
[C---:B------:R-:W-:Y:S01]  /*33a0*/  ISETP.GT.AND P2, PT, R5.reuse, 0x15, PT ;  /* 0x000000150500780c */ /* 0x040fe20003f44270 */
[----:B------:R-:W-:Y:S01]  /*33b0*/  IMAD R90, R90, 0x28, RZ ;  /* 0x000000285a5a7824 */ /* 0x000fe200078e02ff */
[----:B------:R-:W-:Y:S01]  /*33c0*/  ISETP.GT.AND P1, PT, R5, 0x20, PT ;  /* 0x000000200500780c */ /* 0x000fe20003f24270 */
[----:B------:R-:W5:Y:S01]  /*33d0*/  LDC R104, c[0x0][0x238] ;  /* 0x00008e00ff687b82 */ /* 0x000f620000000800 */
[----:B---3--:R-:W-:Y:S01]  /*33e0*/  PRMT R17, RZ, 0x7610, R17 ;  /* 0x00007610ff117816 */ /* 0x008fe20000000011 */
[----:B0-----:R-:W-:Y:S01]  /*33f0*/  IMAD R91, R91, 0x19, RZ ;  /* 0x000000195b5b7824 */ /* 0x001fe200078e02ff */
[----:B------:R-:W-:-:S05]  /*3400*/  ISETP.GT.AND P0, PT, R5, RZ, PT ;  /* 0x000000ff0500720c */ /* 0x000fca0003f04270 */
[----:B------:R-:W0:Y:S02]  /*3410*/  LDC R106, c[0x0][0x238] ;  /* 0x00008e00ff6a7b82 */ /* 0x000e240000000800 */
[----:B------:R3:W2:Y:S01]  /*3420*/  @P2 LDG.E.U16 R17, desc[UR14][R88.64] ;  /* 0x0000000e58112981 */ /* 0x0006a2000c1e1500 */
[----:B------:R-:W-:-:S03]  /*3430*/  ISETP.GT.AND P3, PT, R5, 0x28, PT ;  /* 0x000000280500780c */ /* 0x000fc60003f64270 */
[----:B------:R1:W2:Y:S01]  /*3440*/  @P1 LDG.E.U16 R123, desc[UR14][R22.64] ;  /* 0x0000000e167b1981 */ /* 0x0002a2000c1e1500 */
[----:B------:R-:W-:Y:S01]  /*3450*/  ISETP.GT.AND P4, PT, R5, 0x12, PT ;  /* 0x000000120500780c */ /* 0x000fe20003f84270 */
[----:B------:R-:W0:Y:S02]  /*3460*/  LDC R108, c[0x0][0x238] ;  /* 0x00008e00ff6c7b82 */ /* 0x000e240000000800 */
[----:B------:R-:W4:Y:S01]  /*3470*/  @P0 LDG.E.U16 R119, desc[UR14][R148.64] ;  /* 0x0000000e94770981 */ /* 0x000f22000c1e1500 */
[----:B---3--:R-:W-:-:S05]  /*3480*/  IMAD.WIDE R88, R90, 0x2, R148 ;  /* 0x000000025a587825 */ /* 0x008fca00078e0294 */
[----:B------:R-:W3:Y:S01]  /*3490*/  LDC R90, c[0x0][0x238] ;  /* 0x00008e00ff5a7b82 */ /* 0x000ee20000000800 */
[----:B-1----:R-:W-:Y:S01]  /*34a0*/  IMAD.WIDE R22, R91, 0x2, R148 ;  /* 0x000000025b167825 */ /* 0x002fe200078e0294 */
[----:B------:R-:W-:Y:S01]  /*34b0*/  ISETP.GT.AND P0, PT, R5, 0x14, PT ;  /* 0x000000140500780c */ /* 0x000fe20003f04270 */
[----:B------:R-:W2:Y:S01]  /*34c0*/  @P3 LDG.E.U16 R122, desc[UR14][R88.64] ;  /* 0x0000000e587a3981 */ /* 0x000ea2000c1e1500 */
[----:B------:R-:W-:-:S03]  /*34d0*/  PRMT R16, RZ, 0x7610, R16 ;  /* 0x00007610ff107816 */ /* 0x000fc60000000010 */
[----:B------:R1:W2:Y:S01]  /*34e0*/  @P4 LDG.E.U16 R177, desc[UR14][R20.64] ;  /* 0x0000000e14b14981 */ /* 0x0002a2000c1e1500 */
[----:B------:R-:W0:Y:S01]  /*34f0*/  LDC R91, c[0x0][0x238] ;  /* 0x00008e00ff5b7b82 */ /* 0x000e220000000800 */
[C---:B------:R-:W-:Y:S02]  /*3500*/  ISETP.GT.AND P3, PT, R5.reuse, 0x30, PT ;  /* 0x000000300500780c */ /* 0x040fe40003f64270 */
[----:B------:R-:W-:Y:S02]  /*3510*/  ISETP.GT.AND P4, PT, R5, 0x38, PT ;  /* 0x000000380500780c */ /* 0x000fe40003f84270 */
[----:B------:R-:W-:Y:S02]  /*3520*/  PRMT R126, RZ, 0x7610, R126 ;  /* 0x00007610ff7e7816 */ /* 0x000fe4000000007e */
[----:B------:R-:W-:Y:S01]  /*3530*/  PRMT R163, RZ, 0x7610, R163 ;  /* 0x00007610ffa37816 */ /* 0x000fe200000000a3 */
[----:B------:R-:W4:Y:S01]  /*3540*/  LDC R110, c[0x0][0x238] ;  /* 0x00008e00ff6e7b82 */ /* 0x000f220000000800 */
[----:B-1----:R-:W-:-:S05]  /*3550*/  IMAD.WIDE R20, R248, 0x2, R148 ;  /* 0x00000002f8147825 */ /* 0x002fca00078e0294 */
[----:B------:R1:W2:Y:S01]  /*3560*/  @P0 LDG.E.U16 R16, desc[UR14][R20.64] ;  /* 0x0000000e14100981 */ /* 0x0002a2000c1e1500 */
[----:B---3--:R-:W-:Y:S01]  /*3570*/  IMAD R90, R90, 0x30, RZ ;  /* 0x000000305a5a7824 */ /* 0x008fe200078e02ff */
[----:B------:R-:W-:-:S03]  /*3580*/  ISETP.GT.AND P0, PT, R5, 0x16, PT ;  /* 0x000000160500780c */ /* 0x000fc60003f04270 */
[----:B------:R-:W-:Y:S02]  /*3590*/  IMAD.WIDE R88, R90, 0x2, R148 ;  /* 0x000000025a587825 */ /* 0x000fe400078e0294 */
[----:B------:R-:W3:Y:S02]  /*35a0*/  LDC R90, c[0x0][0x238] ;  /* 0x00008e00ff5a7b82 */ /* 0x000ee40000000800 */
[----:B0-----:R-:W-:Y:S01]  /*35b0*/  IMAD R91, R91, 0x38, RZ ;  /* 0x000000385b5b7824 */ /* 0x001fe200078e02ff */
[----:B------:R0:W2:Y:S01]  /*35c0*/  @P3 LDG.E.U16 R127, desc[UR14][R88.64] ;  /* 0x0000000e587f3981 */ /* 0x0000a2000c1e1500 */
[----:B------:R-:W-:Y:S01]  /*35d0*/  PRMT R18, RZ, 0x7610, R18 ;  /* 0x00007610ff127816 */ /* 0x000fe20000000012 */
[----:B------:R-:W-:Y:S02]  /*35e0*/  IMAD R94, R94, 0x1c, RZ ;  /* 0x0000001c5e5e7824 */ /* 0x000fe400078e02ff */
[----:B-1----:R-:W-:Y:S01]  /*35f0*/  IMAD.WIDE R20, R250, 0x2, R148 ;  /* 0x00000002fa147825 */ /* 0x002fe200078e0294 */
[----:B------:R-:W-:-:S04]  /*3600*/  ISETP.GT.AND P1, PT, R5, 0x19, PT ;  /* 0x000000190500780c */ /* 0x000fc80003f24270 */
[----:B------:R-:W2:Y:S01]  /*3610*/  @P0 LDG.E.U16 R18, desc[UR14][R20.64] ;  /* 0x0000000e14120981 */ /* 0x000ea2000c1e1500 */
[----:B0-----:R-:W-:Y:S01]  /*3620*/  IMAD.WIDE R88, R91, 0x2, R148 ;  /* 0x000000025b587825 */ /* 0x001fe200078e0294 */
[----:B------:R-:W-:-:S04]  /*3630*/  ISETP.GT.AND P0, PT, R5, 0x17, PT ;  /* 0x000000170500780c */ /* 0x000fc80003f04270 */
[----:B------:R0:W2:Y:S01]  /*3640*/  @P4 LDG.E.U16 R126, desc[UR14][R88.64] ;  /* 0x0000000e587e4981 */ /* 0x0000a2000c1e1500 */
[----:B------:R-:W-:-:S03]  /*3650*/  PRMT R19, RZ, 0x7610, R19 ;  /* 0x00007610ff137816 */ /* 0x000fc60000000013 */
[----:B------:R1:W2:Y:S01]  /*3660*/  @P1 LDG.E.U16 R163, desc[UR14][R22.64] ;  /* 0x0000000e16a31981 */ /* 0x0002a2000c1e1500 */
[--C-:B0-----:R-:W-:Y:S02]  /*3670*/  IMAD.WIDE R88, R94, 0x2, R148.reuse ;  /* 0x000000025e587825 */ /* 0x101fe400078e0294 */
[----:B------:R-:W0:Y:S02]  /*3680*/  LDC R94, c[0x0][0x238] ;  /* 0x00008e00ff5e7b82 */ /* 0x000e240000000800 */
[----:B------:R-:W-:-:S04]  /*3690*/  IMAD.WIDE R20, R251, 0x2, R148 ;  /* 0x00000002fb147825 */ /* 0x000fc800078e0294 */
[----:B---3--:R-:W-:Y:S01]  /*36a0*/  IMAD R90, R90, 0x1a, RZ ;  /* 0x0000001a5a5a7824 */ /* 0x008fe200078e02ff */
[----:B------:R-:W3:Y:S01]  /*36b0*/  @P0 LDG.E.U16 R19, desc[UR14][R20.64] ;  /* 0x0000000e14130981 */ /* 0x000ee2000c1e1500 */
[----:B------:R-:W-:Y:S02]  /*36c0*/  ISETP.GT.AND P0, PT, R5, 0x1, PT ;  /* 0x000000010500780c */ /* 0x000fe40003f04270 */
[----:B-1----:R-:W-:Y:S02]  /*36d0*/  IMAD.WIDE R22, R90, 0x2, R148 ;  /* 0x000000025a167825 */ /* 0x002fe400078e0294 */
[----:B------:R-:W1:Y:S01]  /*36e0*/  LDC R90, c[0x0][0x238] ;  /* 0x00008e00ff5a7b82 */ /* 0x000e620000000800 */
[----:B------:R-:W-:Y:S01]  /*36f0*/  PRMT R129, RZ, 0x7610, R129 ;  /* 0x00007610ff817816 */ /* 0x000fe20000000081 */
[----:B------:R-:W-:-:S07]  /*3700*/  IMAD.WIDE R92, R92, 0x2, R148 ;  /* 0x000000025c5c7825 */ /* 0x000fce00078e0294 */
[----:B------:R0:W3:Y:S02]  /*3710*/  @P0 LDG.E.U16 R129, desc[UR14][R92.64] ;  /* 0x0000000e5c810981 */ /* 0x0000e4000c1e1500 */
[----:B0-----:R-:W-:-:S04]  /*3720*/  IMAD R94, R94, 0x1e, RZ ;  /* 0x0000001e5e5e7824 */ /* 0x001fc800078e02ff */
[----:B------:R-:W-:Y:S02]  /*3730*/  IMAD.WIDE R92, R94, 0x2, R148 ;  /* 0x000000025e5c7825 */ /* 0x000fe400078e0294 */
[----:B------:R-:W0:Y:S01]  /*3740*/  LDC R94, c[0x0][0x238] ;  /* 0x00008e00ff5e7b82 */ /* 0x000e220000000800 */
[C---:B------:R-:W-:Y:S02]  /*3750*/  ISETP.GT.AND P1, PT, R5.reuse, 0x1b, PT ;  /* 0x0000001b0500780c */ /* 0x040fe40003f24270 */
[----:B------:R-:W-:Y:S01]  /*3760*/  ISETP.GT.AND P2, PT, R5, 0x1a, PT ;  /* 0x0000001a0500780c */ /* 0x000fe20003f44270 */
[----:B-1----:R-:W-:Y:S01]  /*3770*/  IMAD R90, R90, 0x1b, RZ ;  /* 0x0000001b5a5a7824 */ /* 0x002fe200078e02ff */
[----:B------:R-:W-:Y:S01]  /*3780*/  PRMT R20, RZ, 0x7610, R20 ;  /* 0x00007610ff147816 */ /* 0x000fe20000000014 */
[----:B------:R-:W-:Y:S01]  /*3790*/  IMAD R95, R95, 0x1d, RZ ;  /* 0x0000001d5f5f7824 */ /* 0x000fe200078e02ff */
[----:B------:R-:W-:Y:S01]  /*37a0*/  PRMT R178, RZ, 0x7610, R178 ;  /* 0x00007610ffb27816 */ /* 0x000fe200000000b2 */
[----:B------:R-:W-:Y:S01]  /*37b0*/  IMAD.WIDE R90, R90, 0x2, R148 ;  /* 0x000000025a5a7825 */ /* 0x000fe200078e0294 */
[----:B------:R-:W-:-:S05]  /*37c0*/  ISETP.GT.AND P3, PT, R5, 0x1d, PT ;  /* 0x0000001d0500780c */ /* 0x000fca0003f64270 */
[----:B------:R1:W3:Y:S04]  /*37d0*/  @P1 LDG.E.U16 R20, desc[UR14][R90.64] ;  /* 0x0000000e5a141981 */ /* 0x0002e8000c1e1500 */
[----:B------:R5:W3:Y:S01]  /*37e0*/  @P2 LDG.E.U16 R178, desc[UR14][R22.64] ;  /* 0x0000000e16b22981 */ /* 0x000ae2000c1e1500 */
[----:B-1----:R-:W-:Y:S02]  /*37f0*/  IMAD.WIDE R90, R95, 0x2, R148 ;  /* 0x000000025f5a7825 */ /* 0x002fe400078e0294 */
[----:B------:R-:W1:Y:S01]  /*3800*/  LDC R95, c[0x0][0x238] ;  /* 0x00008e00ff5f7b82 */ /* 0x000e620000000800 */
[----:B-----5:R-:W-:Y:S01]  /*3810*/  PRMT R22, RZ, 0x7610, R22 ;  /* 0x00007610ff167816 */ /* 0x020fe20000000016 */
[----:B0-----:R-:W-:Y:S01]  /*3820*/  IMAD R94, R94, 0x1f, RZ ;  /* 0x0000001f5e5e7824 */ /* 0x001fe200078e02ff */
[----:B------:R-:W-:-:S04]  /*3830*/  ISETP.GT.AND P2, PT, R5, 0x1c, PT ;  /* 0x0000001c0500780c */ /* 0x000fc80003f44270 */
[----:B------:R0:W5:Y:S01]  /*3840*/  @P3 LDG.E.U16 R22, desc[UR14][R90.64] ;  /* 0x0000000e5a163981 */ /* 0x000162000c1e1500 */
[----:B------:R-:W-:Y:S02]  /*3850*/  PRMT R21, RZ, 0x7610, R21 ;  /* 0x00007610ff157816 */ /* 0x000fe40000000015 */
[----:B------:R-:W-:Y:S02]  /*3860*/  ISETP.GT.AND P1, PT, R5, 0x1e, PT ;  /* 0x0000001e0500780c */ /* 0x000fe40003f24270 */
[----:B------:R-:W-:-:S04]  /*3870*/  PRMT R23, RZ, 0x7610, R23 ;  /* 0x00007610ff177816 */ /* 0x000fc80000000017 */
[----:B------:R-:W5:Y:S01]  /*3880*/  @P2 LDG.E.U16 R21, desc[UR14][R88.64] ;  /* 0x0000000e58152981 */ /* 0x000f62000c1e1500 */
[----:B0-----:R-:W-:Y:S02]  /*3890*/  IMAD.WIDE R90, R94, 0x2, R148 ;  /* 0x000000025e5a7825 */ /* 0x001fe400078e0294 */
[----:B------:R-:W0:Y:S01]  /*38a0*/  LDC R94, c[0x0][0x238] ;  /* 0x00008e00ff5e7b82 */ /* 0x000e220000000800 */
[----:B------:R-:W-:Y:S01]  /*38b0*/  ISETP.GT.AND P2, PT, R5, 0x21, PT ;  /* 0x000000210500780c */ /* 0x000fe20003f44270 */
[----:B-1----:R-:W-:Y:S01]  /*38c0*/  IMAD R95, R95, 0x21, RZ ;  /* 0x000000215f5f7824 */ /* 0x002fe200078e02ff */
[C---:B------:R-:W-:Y:S01]  /*38d0*/  ISETP.GT.AND P0, PT, R5.reuse, 0x1f, PT ;  /* 0x0000001f0500780c */ /* 0x040fe20003f04270 */
[----:B------:R1:W5:Y:S01]  /*38e0*/  @P1 LDG.E.U16 R23, desc[UR14][R92.64] ;  /* 0x0000000e5c171981 */ /* 0x000362000c1e1500 */
[----:B------:R-:W-:Y:S02]  /*38f0*/  PRMT R165, RZ, 0x7610, R165 ;  /* 0x00007610ffa57816 */ /* 0x000fe400000000a5 */
[----:B------:R-:W-:Y:S01]  /*3900*/  ISETP.GT.AND P1, PT, R5, 0x22, PT ;  /* 0x000000220500780c */ /* 0x000fe20003f24270 */
[----:B-1----:R-:W-:Y:S01]  /*3910*/  IMAD.WIDE R92, R95, 0x2, R148 ;  /* 0x000000025f5c7825 */ /* 0x002fe200078e0294 */
[----:B------:R-:W-:-:S02]  /*3920*/  PRMT R88, RZ, 0x7610, R88 ;  /* 0x00007610ff587816 */ /* 0x000fc40000000058 */
[----:B------:R-:W-:-:S03]  /*3930*/  PRMT R180, RZ, 0x7610, R180 ;  /* 0x00007610ffb47816 */ /* 0x000fc600000000b4 */
[----:B------:R-:W5:Y:S01]  /*3940*/  @P2 LDG.E.U16 R165, desc[UR14][R92.64] ;  /* 0x0000000e5ca52981 */ /* 0x000f62000c1e1500 */
[----:B------:R-:W-:Y:S01]  /*3950*/  ISETP.GT.AND P2, PT, R5, 0x24, PT ;  /* 0x000000240500780c */ /* 0x000fe20003f44270 */
[----:B0-----:R-:W-:Y:S02]  /*3960*/  IMAD R94, R94, 0x22, RZ ;  /* 0x000000225e5e7824 */ /* 0x001fe400078e02ff */
[----:B------:R0:W5:Y:S01]  /*3970*/  @P0 LDG.E.U16 R88, desc[UR14][R90.64] ;  /* 0x0000000e5a580981 */ /* 0x000162000c1e1500 */
[----:B------:R-:W-:Y:S02]  /*3980*/  IMAD R98, R98, 0x24, RZ ;  /* 0x0000002462627824 */ /* 0x000fe400078e02ff */
[----:B------:R-:W-:-:S05]  /*3990*/  IMAD.WIDE R94, R94, 0x2, R148 ;  /* 0x000000025e5e7825 */ /* 0x000fca00078e0294 */
[----:B------:R1:W5:Y:S01]  /*39a0*/  @P1 LDG.E.U16 R180, desc[UR14][R94.64] ;  /* 0x0000000e5eb41981 */ /* 0x000362000c1e1500 */
[----:B0-----:R-:W-:Y:S01]  /*39b0*/  PRMT R90, RZ, 0x7610, R90 ;  /* 0x00007610ff5a7816 */ /* 0x001fe2000000005a */
[----:B------:R-:W-:Y:S02]  /*39c0*/  IMAD R100, R100, 0x27, RZ ;  /* 0x0000002764647824 */ /* 0x000fe400078e02ff */
[--C-:B-1----:R-:W-:Y:S01]  /*39d0*/  IMAD.WIDE R94, R98, 0x2, R148.reuse ;  /* 0x00000002625e7825 */ /* 0x102fe200078e0294 */
[----:B------:R-:W-:Y:S01]  /*39e0*/  ISETP.GT.AND P3, PT, R5, 0x23, PT ;  /* 0x000000230500780c */ /* 0x000fe20003f64270 */
[----:B------:R-:W0:Y:S03]  /*39f0*/  LDC R98, c[0x0][0x238] ;  /* 0x00008e00ff627b82 */ /* 0x000e260000000800 */
[----:B------:R1:W5:Y:S02]  /*3a00*/  @P2 LDG.E.U16 R90, desc[UR14][R94.64] ;  /* 0x0000000e5e5a2981 */ /* 0x000364000c1e1500 */
[----:B-1----:R-:W-:-:S03]  /*3a10*/  IMAD.WIDE R94, R100, 0x2, R148 ;  /* 0x00000002645e7825 */ /* 0x002fc600078e0294 */
[----:B------:R-:W1:Y:S01]  /*3a20*/  LDC R100, c[0x0][0x238] ;  /* 0x00008e00ff647b82 */ /* 0x000e620000000800 */
[----:B------:R-:W-:Y:S01]  /*3a30*/  IMAD R96, R96, 0x23, RZ ;  /* 0x0000002360607824 */ /* 0x000fe200078e02ff */
[----:B------:R-:W-:Y:S02]  /*3a40*/  ISETP.GT.AND P1, PT, R5, 0x25, PT ;  /* 0x000000250500780c */ /* 0x000fe40003f24270 */
[----:B------:R-:W-:Y:S01]  /*3a50*/  PRMT R89, RZ, 0x7610, R89 ;  /* 0x00007610ff597816 */ /* 0x000fe20000000059 */
[----:B------:R-:W-:Y:S01]  /*3a60*/  IMAD.WIDE R96, R96, 0x2, R148 ;  /* 0x0000000260607825 */ /* 0x000fe200078e0294 */
[----:B------:R-:W-:-:S03]  /*3a70*/  PRMT R91, RZ, 0x7610, R91 ;  /* 0x00007610ff5b7816 */ /* 0x000fc6000000005b */
[----:B------:R-:W-:Y:S01]  /*3a80*/  IMAD R99, R99, 0x25, RZ ;  /* 0x0000002563637824 */ /* 0x000fe200078e02ff */
[----:B------:R4:W5:Y:S03]  /*3a90*/  @P3 LDG.E.U16 R89, desc[UR14][R96.64] ;  /* 0x0000000e60593981 */ /* 0x000966000c1e1500 */
[----:B----4-:R-:W-:-:S04]  /*3aa0*/  IMAD.WIDE R96, R99, 0x2, R148 ;  /* 0x0000000263607825 */ /* 0x010fc800078e0294 */
[----:B-1----:R-:W-:Y:S01]  /*3ab0*/  IMAD R100, R100, 0x29, RZ ;  /* 0x0000002964647824 */ /* 0x002fe200078e02ff */
[----:B------:R1:W4:Y:S03]  /*3ac0*/  @P1 LDG.E.U16 R91, desc[UR14][R96.64] ;  /* 0x0000000e605b1981 */ /* 0x000326000c1e1500 */
[----:B-1----:R-:W-:Y:S02]  /*3ad0*/  IMAD.WIDE R96, R100, 0x2, R148 ;  /* 0x0000000264607825 */ /* 0x002fe400078e0294 */
[----:B------:R-:W1:Y:S01]  /*3ae0*/  LDC R100, c[0x0][0x238] ;  /* 0x00008e00ff647b82 */ /* 0x000e620000000800 */
[C---:B------:R-:W-:Y:S02]  /*3af0*/  ISETP.GT.AND P0, PT, R5.reuse, 0x29, PT ;  /* 0x000000290500780c */ /* 0x040fe40003f04270 */
[----:B------:R-:W-:Y:S01]  /*3b00*/  ISETP.GT.AND P3, PT, R5, 0x26, PT ;  /* 0x000000260500780c */ /* 0x000fe20003f64270 */
[----:B0-----:R-:W-:Y:S01]  /*3b10*/  IMAD R98, R98, 0x26, RZ ;  /* 0x0000002662627824 */ /* 0x001fe200078e02ff */
[----:B------:R-:W-:Y:S01]  /*3b20*/  PRMT R187, RZ, 0x7610, R187 ;  /* 0x00007610ffbb7816 */ /* 0x000fe200000000bb */
[----:B------:R-:W-:Y:S01]  /*3b30*/  IMAD R101, R101, 0x2a, RZ ;  /* 0x0000002a65657824 */ /* 0x000fe200078e02ff */
[----:B------:R-:W-:Y:S01]  /*3b40*/  PRMT R92, RZ, 0x7610, R92 ;  /* 0x00007610ff5c7816 */ /* 0x000fe2000000005c */
[----:B------:R-:W-:Y:S01]  /*3b50*/  IMAD.WIDE R98, R98, 0x2, R148 ;  /* 0x0000000262627825 */ /* 0x000fe200078e0294 */
[----:B------:R-:W-:-:S05]  /*3b60*/  ISETP.GT.AND P4, PT, R5, 0x27, PT ;  /* 0x000000270500780c */ /* 0x000fca0003f84270 */
[----:B------:R0:W4:Y:S04]  /*3b70*/  @P0 LDG.E.U16 R187, desc[UR14][R96.64] ;  /* 0x0000000e60bb0981 */ /* 0x000128000c1e1500 */
[----:B------:R2:W4:Y:S01]  /*3b80*/  @P3 LDG.E.U16 R92, desc[UR14][R98.64] ;  /* 0x0000000e625c3981 */ /* 0x000522000c1e1500 */
[----:B-1----:R-:W-:Y:S02]  /*3b90*/  IMAD R100, R100, 0x39, RZ ;  /* 0x0000003964647824 */ /* 0x002fe400078e02ff */
[--C-:B0-----:R-:W-:Y:S02]  /*3ba0*/  IMAD.WIDE R96, R101, 0x2, R148.reuse ;  /* 0x0000000265607825 */ /* 0x101fe400078e0294 */
[----:B------:R-:W0:Y:S02]  /*3bb0*/  LDC R101, c[0x0][0x238] ;  /* 0x00008e00ff657b82 */ /* 0x000e240000000800 */
[----:B--2---:R-:W-:-:S06]  /*3bc0*/  IMAD.WIDE R98, R100, 0x2, R148 ;  /* 0x0000000264627825 */ /* 0x004fcc00078e0294 */
[----:B------:R-:W1:Y:S01]  /*3bd0*/  LDC R100, c[0x0][0x238] ;  /* 0x00008e00ff647b82 */ /* 0x000e620000000800 */
[----:B------:R-:W-:Y:S02]  /*3be0*/  PRMT R93, RZ, 0x7610, R93 ;  /* 0x00007610ff5d7816 */ /* 0x000fe4000000005d */
[----:B------:R-:W-:-:S04]  /*3bf0*/  ISETP.GT.AND P1, PT, R5, 0x2a, PT ;  /* 0x0000002a0500780c */ /* 0x000fc80003f24270 */
[----:B------:R-:W2:Y:S01]  /*3c00*/  @P4 LDG.E.U16 R93, desc[UR14][R94.64] ;  /* 0x0000000e5e5d4981 */ /* 0x000ea2000c1e1500 */
[----:B------:R-:W-:Y:S02]  /*3c10*/  ISETP.GT.AND P4, PT, R5, 0x39, PT ;  /* 0x000000390500780c */ /* 0x000fe40003f84270 */
[----:B------:R-:W-:Y:S02]  /*3c20*/  PRMT R182, RZ, 0x7610, R182 ;  /* 0x00007610ffb67816 */ /* 0x000fe400000000b6 */
[----:B------:R-:W-:Y:S01]  /*3c30*/  PRMT R183, RZ, 0x7610, R183 ;  /* 0x00007610ffb77816 */ /* 0x000fe200000000b7 */
[----:B0-----:R-:W-:-:S03]  /*3c40*/  IMAD R101, R101, 0x2b, RZ ;  /* 0x0000002b65657824 */ /* 0x001fc600078e02ff */
[----:B------:R0:W2:Y:S01]  /*3c50*/  @P1 LDG.E.U16 R182, desc[UR14][R96.64] ;  /* 0x0000000e60b61981 */ /* 0x0000a2000c1e1500 */
[----:B------:R-:W-:-:S04]  /*3c60*/  IMAD R102, R102, 0x31, RZ ;  /* 0x0000003166667824 */ /* 0x000fc800078e02ff */
[----:B------:R0:W2:Y:S01]  /*3c70*/  @P4 LDG.E.U16 R183, desc[UR14][R98.64] ;  /* 0x0000000e62b74981 */ /* 0x0000a2000c1e1500 */
[----:B-1----:R-:W-:Y:S02]  /*3c80*/  IMAD R100, R100, 0x2c, RZ ;  /* 0x0000002c64647824 */ /* 0x002fe400078e02ff */
[--C-:B0-----:R-:W-:Y:S02]  /*3c90*/  IMAD.WIDE R96, R101, 0x2, R148.reuse ;  /* 0x0000000265607825 */ /* 0x101fe400078e0294 */
[----:B------:R-:W0:Y:S02]  /*3ca0*/  LDC R101, c[0x0][0x238] ;  /* 0x00008e00ff657b82 */ /* 0x000e240000000800 */
[----:B------:R-:W-:-:S06]  /*3cb0*/  IMAD.WIDE R98, R100, 0x2, R148 ;  /* 0x0000000264627825 */ /* 0x000fcc00078e0294 */
[----:B------:R-:W1:Y:S01]  /*3cc0*/  LDC R100, c[0x0][0x238] ;  /* 0x00008e00ff647b82 */ /* 0x000e620000000800 */
[----:B------:R-:W-:Y:S01]  /*3cd0*/  IMAD.WIDE R94, R102, 0x2, R148 ;  /* 0x00000002665e7825 */ /* 0x000fe200078e0294 */
[----:B------:R-:W-:-:S06]  /*3ce0*/  ISETP.GT.AND P3, PT, R5, 0x31, PT ;  /* 0x000000310500780c */ /* 0x000fcc0003f64270 */
[----:B------:R-:W3:Y:S01]  /*3cf0*/  LDC R102, c[0x0][0x238] ;  /* 0x00008e00ff667b82 */ /* 0x000ee20000000800 */
[C---:B------:R-:W-:Y:S02]  /*3d00*/  ISETP.GT.AND P0, PT, R5.reuse, 0x2b, PT ;  /* 0x0000002b0500780c */ /* 0x040fe40003f04270 */
[----:B------:R-:W-:Y:S02]  /*3d10*/  PRMT R185, RZ, 0x7610, R185 ;  /* 0x00007610ffb97816 */ /* 0x000fe400000000b9 */
[----:B------:R-:W-:-:S04]  /*3d20*/  ISETP.GT.AND P2, PT, R5, 0x2c, PT ;  /* 0x0000002c0500780c */ /* 0x000fc80003f44270 */
[----:B------:R0:W2:Y:S01]  /*3d30*/  @P3 LDG.E.U16 R185, desc[UR14][R94.64] ;  /* 0x0000000e5eb93981 */ /* 0x0000a2000c1e1500 */
[----:B------:R-:W-:Y:S01]  /*3d40*/  ISETP.GT.AND P3, PT, R5, 0x2e, PT ;  /* 0x0000002e0500780c */ /* 0x000fe20003f64270 */
[----:B0-----:R-:W-:Y:S01]  /*3d50*/  IMAD R101, R101, 0x2d, RZ ;  /* 0x0000002d65657824 */ /* 0x001fe200078e02ff */
[----:B------:R-:W-:Y:S02]  /*3d60*/  PRMT R94, RZ, 0x7610, R94 ;  /* 0x00007610ff5e7816 */ /* 0x000fe4000000005e */
[----:B------:R-:W-:Y:S01]  /*3d70*/  PRMT R95, RZ, 0x7610, R95 ;  /* 0x00007610ff5f7816 */ /* 0x000fe2000000005f */
[----:B-1----:R-:W-:-:S03]  /*3d80*/  IMAD R100, R100, 0x2e, RZ ;  /* 0x0000002e64647824 */ /* 0x002fc600078e02ff */
[----:B------:R0:W2:Y:S01]  /*3d90*/  @P0 LDG.E.U16 R94, desc[UR14][R96.64] ;  /* 0x0000000e605e0981 */ /* 0x0000a2000c1e1500 */
[----:B---3--:R-:W-:-:S03]  /*3da0*/  IMAD R102, R102, 0x2f, RZ ;  /* 0x0000002f66667824 */ /* 0x008fc600078e02ff */
[----:B------:R1:W3:Y:S01]  /*3db0*/  @P2 LDG.E.U16 R95, desc[UR14][R98.64] ;  /* 0x0000000e625f2981 */ /* 0x0002e2000c1e1500 */
[----:B0-----:R-:W-:Y:S01]  /*3dc0*/  PRMT R97, RZ, 0x7610, R97 ;  /* 0x00007610ff617816 */ /* 0x001fe20000000061 */
[----:B-1----:R-:W-:-:S04]  /*3dd0*/  IMAD.WIDE R98, R101, 0x2, R148 ;  /* 0x0000000265627825 */ /* 0x002fc800078e0294 */
[----:B------:R-:W-:-:S05]  /*3de0*/  IMAD.WIDE R100, R100, 0x2, R148 ;  /* 0x0000000264647825 */ /* 0x000fca00078e0294 */
[----:B------:R0:W3:Y:S01]  /*3df0*/  @P3 LDG.E.U16 R97, desc[UR14][R100.64] ;  /* 0x0000000e64613981 */ /* 0x0000e2000c1e1500 */
[C---:B------:R-:W-:Y:S01]  /*3e00*/  ISETP.GT.AND P1, PT, R5.reuse, 0x2d, PT ;  /* 0x0000002d0500780c */ /* 0x040fe20003f24270 */
[----:B0-----:R-:W-:Y:S02]  /*3e10*/  IMAD.WIDE R100, R102, 0x2, R148 ;  /* 0x0000000266647825 */ /* 0x001fe400078e0294 */
[----:B------:R-:W0:Y:S01]  /*3e20*/  LDC R102, c[0x0][0x238] ;  /* 0x00008e00ff667b82 */ /* 0x000e220000000800 */
[----:B------:R-:W-:Y:S02]  /*3e30*/  ISETP.GT.AND P0, PT, R5, 0x2f, PT ;  /* 0x0000002f0500780c */ /* 0x000fe40003f04270 */
[----:B------:R-:W-:-:S07]  /*3e40*/  PRMT R96, RZ, 0x7610, R96 ;  /* 0x00007610ff607816 */ /* 0x000fce0000000060 */
[----:B------:R1:W3:Y:S02]  /*3e50*/  @P1 LDG.E.U16 R96, desc[UR14][R98.64] ;  /* 0x0000000e62601981 */ /* 0x0002e4000c1e1500 */
[----:B-1----:R-:W-:Y:S01]  /*3e60*/  PRMT R98, RZ, 0x7610, R98 ;  /* 0x00007610ff627816 */ /* 0x002fe20000000062 */
[----:B0-----:R-:W-:-:S05]  /*3e70*/  IMAD R102, R102, 0x32, RZ ;  /* 0x0000003266667824 */ /* 0x001fca00078e02ff */
[----:B------:R0:W3:Y:S02]  /*3e80*/  @P0 LDG.E.U16 R98, desc[UR14][R100.64] ;  /* 0x0000000e64620981 */ /* 0x0000e4000c1e1500 */
[----:B0-----:R-:W-:Y:S02]  /*3e90*/  IMAD.WIDE R100, R102, 0x2, R148 ;  /* 0x0000000266647825 */ /* 0x001fe400078e0294 */
[----:B------:R-:W0:Y:S01]  /*3ea0*/  LDC R102, c[0x0][0x238] ;  /* 0x00008e00ff667b82 */ /* 0x000e220000000800 */
[----:B------:R-:W-:Y:S02]  /*3eb0*/  ISETP.GT.AND P1, PT, R5, 0x32, PT ;  /* 0x000000320500780c */ /* 0x000fe40003f24270 */
[----:B------:R-:W-:-:S11]  /*3ec0*/  PRMT R184, RZ, 0x7610, R184 ;  /* 0x00007610ffb87816 */ /* 0x000fd600000000b8 */
[----:B------:R1:W3:Y:S01]  /*3ed0*/  @P1 LDG.E.U16 R184, desc[UR14][R100.64] ;  /* 0x0000000e64b81981 */ /* 0x0002e2000c1e1500 */
[----:B0-----:R-:W-:-:S04]  /*3ee0*/  IMAD R102, R102, 0x33, RZ ;  /* 0x0000003366667824 */ /* 0x001fc800078e02ff */
[----:B-1----:R-:W-:Y:S02]  /*3ef0*/  IMAD.WIDE R100, R102, 0x2, R148 ;  /* 0x0000000266647825 */ /* 0x002fe400078e0294 */
[----:B------:R-:W0:Y:S01]  /*3f00*/  LDC R102, c[0x0][0x238] ;  /* 0x00008e00ff667b82 */ /* 0x000e220000000800 */
[C---:B------:R-:W-:Y:S02]  /*3f10*/  ISETP.GT.AND P0, PT, R5.reuse, 0x33, PT ;  /* 0x000000330500780c */ /* 0x040fe40003f04270 */
[----:B------:R-:W-:Y:S02]  /*3f20*/  ISETP.GT.AND P1, PT, R5, 0x34, PT ;  /* 0x000000340500780c */ /* 0x000fe40003f24270 */
[----:B------:R-:W-:Y:S01]  /*3f30*/  PRMT R99, RZ, 0x7610, R99 ;  /* 0x00007610ff637816 */ /* 0x000fe20000000063 */
[----:B------:R-:W-:-:S08]  /*3f40*/  IMAD R104, R104, 0x35, RZ ;  /* 0x0000003568687824 */ /* 0x000fd000078e02ff */
[----:B------:R1:W3:Y:S01]  /*3f50*/  @P0 LDG.E.U16 R99, desc[UR14][R100.64] ;  /* 0x0000000e64630981 */ /* 0x0002e2000c1e1500 */
[----:B0-----:R-:W-:Y:S01]  /*3f60*/  IMAD R102, R102, 0x34, RZ ;  /* 0x0000003466667824 */ /* 0x001fe200078e02ff */
[----:B-1----:R-:W-:-:S03]  /*3f70*/  PRMT R100, RZ, 0x7610, R100 ;  /* 0x00007610ff647816 */ /* 0x002fc60000000064 */
[----:B------:R-:W-:-:S05]  /*3f80*/  IMAD.WIDE R102, R102, 0x2, R148 ;  /* 0x0000000266667825 */ /* 0x000fca00078e0294 */
[----:B------:R0:W3:Y:S02]  /*3f90*/  @P1 LDG.E.U16 R100, desc[UR14][R102.64] ;  /* 0x0000000e66641981 */ /* 0x0000e4000c1e1500 */
[----:B0-----:R-:W-:Y:S02]  /*3fa0*/  IMAD.WIDE R102, R104, 0x2, R148 ;  /* 0x0000000268667825 */ /* 0x001fe400078e0294 */
        /* <DEDUP_REMOVED lines=42> */
[----:B------:R-:W-:-:S09]  /*4250*/  PRMT R107, RZ, 0x7610, R107 ;  /* 0x00007610ff6b7816 */ /* 0x000fd2000000006b */
[----:B------:R1:W3:Y:S01]  /*4260*/  @P0 LDG.E.U16 R107, desc[UR14][R108.64] ;  /* 0x0000000e6c6b0981 */ /* 0x0002e2000c1e1500 */
[----:B0-----:R-:W-:Y:S01]  /*4270*/  IMAD R110, R110, 0x3f, RZ ;  /* 0x0000003f6e6e7824 */ /* 0x001fe200078e02ff */
[----:B-1----:R-:W-:-:S03]  /*4280*/  PRMT R108, RZ, 0x7610, R108 ;  /* 0x00007610ff6c7816 */ /* 0x002fc6000000006c */
[----:B------:R-:W-:-:S05]  /*4290*/  IMAD.WIDE R110, R110, 0x2, R148 ;  /* 0x000000026e6e7825 */ /* 0x000fca00078e0294 */
[----:B------:R0:W3:Y:S01]  /*42a0*/  @P1 LDG.E.U16 R108, desc[UR14][R110.64] ;  /* 0x0000000e6e6c1981 */ /* 0x0000e2000c1e1500 */
[----:B------:R-:W-:Y:S01]  /*42b0*/  BAR.SYNC.DEFER_BLOCKING 0x0 ;  /* 0x0000000000007b1d */ /* 0x000fe20000010000 */
[----:B------:R-:W-:Y:S02]  /*42c0*/  ISETP.GE.AND P0, PT, R3, R5, PT ;  /* 0x000000050300720c */ /* 0x000fe40003f06270 */
[----:B------:R-:W-:Y:S01]  /*42d0*/  PRMT R109, RZ, 0x7610, R109 ;  /* 0x00007610ff6d7816 */ /* 0x000fe2000000006d */
[----:B0-----:R-:W-:-:S04]  /*42e0*/  IMAD.WIDE R110, R198, 0x2, R154 ;  /* 0x00000002c66e7825 */ /* 0x001fc800078e029a */
[----:B------:R-:W-:-:S06]  /*42f0*/  IMAD.WIDE R112, R198, 0x2, R156 ;  /* 0x00000002c6707825 */ /* 0x000fcc00078e029c */
[----:B------:R0:W3:Y:S02]  /*4300*/  @!P0 LDG.E.U16 R109, desc[UR14][R110.64] ;  /* 0x0000000e6e6d8981 */ /* 0x0000e4000c1e1500 */
[----:B0-----:R-:W-:Y:S02]  /*4310*/  PRMT R110, RZ, 0x7610, R110 ;  /* 0x00007610ff6e7816 */ /* 0x001fe4000000006e */
[----:B------:R-:W-:-:S04]  /*4320*/  PRMT R111, RZ, 0x7610, R111 ;  /* 0x00007610ff6f7816 */ /* 0x000fc8000000006f */
[----:B------:R0:W3:Y:S01]  /*4330*/  @!P0 LDG.E.U16 R110, desc[UR14][R112.64] ;  /* 0x0000000e706e8981 */ /* 0x0000e2000c1e1500 */
[----:B------:R-:W-:-:S04]  /*4340*/  IMAD.WIDE R114, R198, 0x2, R150 ;  /* 0x00000002c6727825 */ /* 0x000fc800078e0296 */
[----:B0-----:R-:W-:-:S05]  /*4350*/  IMAD.WIDE R112, R198, 0x2, R152 ;  /* 0x00000002c6707825 */ /* 0x001fca00078e0298 */
[----:B------:R0:W3:Y:S01]  /*4360*/  @!P0 LDG.E.U16 R111, desc[UR14][R112.64] ;  /* 0x0000000e706f8981 */ /* 0x0000e2000c1e1500 */
[----:B------:R-:W-:Y:S02]  /*4370*/  LOP3.LUT R145, R145, R144, RZ, 0x3c, !PT ;  /* 0x0000009091917212 */ /* 0x000fe400078e3cff */
[----:B0-----:R-:W-:Y:S02]  /*4380*/  PRMT R112, RZ, 0x7610, R112 ;  /* 0x00007610ff707816 */ /* 0x001fe40000000070 */
[----:B------:R-:W-:-:S04]  /*4390*/  PRMT R113, RZ, 0x7610, R113 ;  /* 0x00007610ff717816 */ /* 0x000fc80000000071 */
[----:B------:R0:W3:Y:S01]  /*43a0*/  @!P0 LDG.E.U16 R112, desc[UR14][R114.64] ;  /* 0x0000000e72708981 */ /* 0x0000e2000c1e1500 */
[----:B------:R-:W-:Y:S01]  /*43b0*/  LOP3.LUT R144, R145, R144, RZ, 0x3c, !PT ;  /* 0x0000009091907212 */ /* 0x000fe200078e3cff */
[----:B------:R-:W-:Y:S01]  /*43c0*/  IMAD.WIDE R116, R198, 0x2, R146 ;  /* 0x00000002c6747825 */ /* 0x000fe200078e0292 */
[----:B------:R-:W-:-:S03]  /*43d0*/  LOP3.LUT R143, R143, R142, RZ, 0x3c, !PT ;  /* 0x0000008e8f8f7212 */ /* 0x000fc600078e3cff */
[----:B0-----:R-:W-:Y:S01]  /*43e0*/  IMAD.WIDE R114, R198, 0x2, R138 ;  /* 0x00000002c6727825 */ /* 0x001fe200078e028a */
[----:B------:R-:W-:-:S04]  /*43f0*/  LOP3.LUT R145, R145, R144, RZ, 0x3c, !PT ;  /* 0x0000009091917212 */ /* 0x000fc800078e3cff */
[----:B------:R0:W3:Y:S01]  /*4400*/  @!P0 LDG.E.U16 R113, desc[UR14][R114.64] ;  /* 0x0000000e72718981 */ /* 0x0000e2000c1e1500 */
[----:B------:R-:W-:Y:S02]  /*4410*/  LOP3.LUT R142, R143, R142, RZ, 0x3c, !PT ;  /* 0x0000008e8f8e7212 */ /* 0x000fe400078e3cff */
[----:B0-----:R-:W-:Y:S02]  /*4420*/  PRMT R114, RZ, 0x7610, R114 ;  /* 0x00007610ff727816 */ /* 0x001fe40000000072 */
[----:B------:R-:W-:-:S04]  /*4430*/  PRMT R115, RZ, 0x7610, R115 ;  /* 0x00007610ff737816 */ /* 0x000fc80000000073 */
[----:B------:R0:W3:Y:S01]  /*4440*/  @!P0 LDG.E.U16 R114, desc[UR14][R116.64] ;  /* 0x0000000e74728981 */ /* 0x0000e2000c1e1500 */
[----:B------:R-:W-:Y:S02]  /*4450*/  LOP3.LUT R143, R143, R142, RZ, 0x3c, !PT ;  /* 0x0000008e8f8f7212 */ /* 0x000fe400078e3cff */
[----:B------:R-:W-:Y:S01]  /*4460*/  LOP3.LUT R141, R141, R140, RZ, 0x3c, !PT ;  /* 0x0000008c8d8d7212 */ /* 0x000fe200078e3cff */
[----:B------:R-:W-:Y:S01]  /*4470*/  STS.U16 [R2+UR12], R119 ;  /* 0x0000007702007988 */ /* 0x000fe2000800040c */
[----:B0-----:R-:W-:-:S03]  /*4480*/  IMAD.WIDE R116, R198, 0x2, R144 ;  /* 0x00000002c6747825 */ /* 0x001fc600078e0290 */
[----:B------:R0:W-:Y:S04]  /*4490*/  STS.U16 [R2+UR12+0x400], R118 ;  /* 0x0004007602007988 */ /* 0x0001e8000800040c */
[----:B------:R1:W3:Y:S01]  /*44a0*/  @!P0 LDG.E.U16 R115, desc[UR14][R116.64] ;  /* 0x0000000e74738981 */ /* 0x0002e2000c1e1500 */
[----:B------:R-:W-:Y:S01]  /*44b0*/  LOP3.LUT R140, R141, R140, RZ, 0x3c, !PT ;  /* 0x0000008c8d8c7212 */ /* 0x000fe200078e3cff */
[----:B0-----:R-:W-:Y:S01]  /*44c0*/  IMAD.WIDE R118, R198, 0x2, R142 ;  /* 0x00000002c6767825 */ /* 0x001fe200078e028e */
[----:B-1----:R-:W-:Y:S02]  /*44d0*/  PRMT R116, RZ, 0x7610, R116 ;  /* 0x00007610ff747816 */ /* 0x002fe40000000074 */
[----:B------:R-:W-:Y:S02]  /*44e0*/  PRMT R117, RZ, 0x7610, R117 ;  /* 0x00007610ff757816 */ /* 0x000fe40000000075 */
[----:B------:R-:W-:-:S02]  /*44f0*/  LOP3.LUT R137, R137, R136, RZ, 0x3c, !PT ;  /* 0x0000008889897212 */ /* 0x000fc400078e3cff */
[----:B------:R0:W3:Y:S01]  /*4500*/  @!P0 LDG.E.U16 R116, desc[UR14][R118.64] ;  /* 0x0000000e76748981 */ /* 0x0000e2000c1e1500 */
[----:B------:R-:W-:Y:S02]  /*4510*/  LOP3.LUT R141, R141, R140, RZ, 0x3c, !PT ;  /* 0x0000008c8d8d7212 */ /* 0x000fe400078e3cff */
[----:B------:R-:W-:Y:S01]  /*4520*/  LOP3.LUT R136, R137, R136, RZ, 0x3c, !PT ;  /* 0x0000008889887212 */ /* 0x000fe200078e3cff */
[----:B------:R-:W-:Y:S01]  /*4530*/  STS.U16 [R2+UR12+0x800], R121 ;  /* 0x0008007902007988 */ /* 0x000fe2000800040c */
[----:B0-----:R-:W-:-:S03]  /*4540*/  IMAD.WIDE R118, R198, 0x2, R130 ;  /* 0x00000002c6767825 */ /* 0x001fc600078e0282 */
[----:B------:R0:W-:Y:S01]  /*4550*/  STS.U16 [R2+UR12+0xc00], R120 ;  /* 0x000c007802007988 */ /* 0x0001e2000800040c */
[----:B------:R-:W-:-:S03]  /*4560*/  LOP3.LUT R135, R135, R134, RZ, 0x3c, !PT ;  /* 0x0000008687877212 */ /* 0x000fc600078e3cff */
[----:B------:R1:W3:Y:S01]  /*4570*/  @!P0 LDG.E.U16 R117, desc[UR14][R118.64] ;  /* 0x0000000e76758981 */ /* 0x0002e2000c1e1500 */
[----:B------:R-:W-:Y:S01]  /*4580*/  LOP3.LUT R137, R137, R136, RZ, 0x3c, !PT ;  /* 0x0000008889897212 */ /* 0x000fe200078e3cff */
[----:B0-----:R-:W-:Y:S01]  /*4590*/  IMAD.WIDE R120, R198, 0x2, R140 ;  /* 0x00000002c6787825 */ /* 0x001fe200078e028c */
[----:B-1----:R-:W-:Y:S02]  /*45a0*/  PRMT R118, RZ, 0x7610, R118 ;  /* 0x00007610ff767816 */ /* 0x002fe40000000076 */
[----:B------:R-:W-:Y:S02]  /*45b0*/  LOP3.LUT R134, R135, R134, RZ, 0x3c, !PT ;  /* 0x0000008687867212 */ /* 0x000fe400078e3cff */
[----:B------:R-:W-:Y:S02]  /*45c0*/  PRMT R119, RZ, 0x7610, R119 ;  /* 0x00007610ff777816 */ /* 0x000fe40000000077 */
[----:B------:R0:W3:Y:S01]  /*45d0*/  @!P0 LDG.E.U16 R118, desc[UR14][R120.64] ;  /* 0x0000000e78768981 */ /* 0x0000e2000c1e1500 */
[----:B------:R-:W-:-:S02]  /*45e0*/  LOP3.LUT R125, R125, R124, RZ, 0x3c, !PT ;  /* 0x0000007c7d7d7212 */ /* 0x000fc400078e3cff */
[----:B------:R-:W-:Y:S02]  /*45f0*/  LOP3.LUT R135, R135, R134, RZ, 0x3c, !PT ;  /* 0x0000008687877212 */ /* 0x000fe400078e3cff */
[----:B------:R-:W-:Y:S01]  /*4600*/  LOP3.LUT R124, R125, R124, RZ, 0x3c, !PT ;  /* 0x0000007c7d7c7212 */ /* 0x000fe200078e3cff */
[----:B0-----:R-:W-:Y:S01]  /*4610*/  IMAD.WIDE R120, R198, 0x2, R136 ;  /* 0x00000002c6787825 */ /* 0x001fe200078e0288 */
[----:B------:R-:W-:Y:S01]  /*4620*/  STS.U16 [R2+UR12+0x1000], R123 ;  /* 0x0010007b02007988 */ /* 0x000fe2000800040c */
[----:B------:R-:W-:-:S03]  /*4630*/  LOP3.LUT R133, R133, R132, RZ, 0x3c, !PT ;  /* 0x0000008485857212 */ /* 0x000fc600078e3cff */
[----:B------:R0:W3:Y:S01]  /*4640*/  @!P0 LDG.E.U16 R119, desc[UR14][R120.64] ;  /* 0x0000000e78778981 */ /* 0x0000e2000c1e1500 */
[----:B------:R-:W-:-:S03]  /*4650*/  LOP3.LUT R125, R125, R124, RZ, 0x3c, !PT ;  /* 0x0000007c7d7d7212 */ /* 0x000fc600078e3cff */
[----:B------:R1:W-:Y:S01]  /*4660*/  STS.U16 [R2+UR12+0x1400], R122 ;  /* 0x0014007a02007988 */ /* 0x0003e2000800040c */
[----:B------:R-:W-:Y:S02]  /*4670*/  LOP3.LUT R132, R133, R132, RZ, 0x3c, !PT ;  /* 0x0000008485847212 */ /* 0x000fe400078e3cff */
[----:B0-----:R-:W-:Y:S01]  /*4680*/  PRMT R120, RZ, 0x7610, R120 ;  /* 0x00007610ff787816 */ /* 0x001fe20000000078 */
[----:B-1----:R-:W-:Y:S01]  /*4690*/  IMAD.WIDE R122, R198, 0x2, R134 ;  /* 0x00000002c67a7825 */ /* 0x002fe200078e0286 */
[----:B------:R-:W-:-:S04]  /*46a0*/  PRMT R121, RZ, 0x7610, R121 ;  /* 0x00007610ff797816 */ /* 0x000fc80000000079 */
[----:B------:R0:W3:Y:S01]  /*46b0*/  @!P0 LDG.E.U16 R120, desc[UR14][R122.64] ;  /* 0x0000000e7a788981 */ /* 0x0000e2000c1e1500 */
[----:B------:R-:W-:-:S03]  /*46c0*/  LOP3.LUT R133, R133, R132, RZ, 0x3c, !PT ;  /* 0x0000008485857212 */ /* 0x000fc600078e3cff */
[----:B------:R-:W-:Y:S01]  /*46d0*/  STS.U16 [R2+UR12+0x1800], R127 ;  /* 0x0018007f02007988 */ /* 0x000fe2000800040c */
[----:B0-----:R-:W-:-:S03]  /*46e0*/  IMAD.WIDE R122, R198, 0x2, R124 ;  /* 0x00000002c67a7825 */ /* 0x001fc600078e027c */
[----:B------:R0:W-:Y:S04]  /*46f0*/  STS.U16 [R2+UR12+0x1c00], R126 ;  /* 0x001c007e02007988 */ /* 0x0001e8000800040c */
[----:B------:R1:W3:Y:S04]  /*4700*/  @!P0 LDG.E.U16 R121, desc[UR14][R122.64] ;  /* 0x0000000e7a798981 */ /* 0x0002e8000c1e1500 */
[----:B------:R5:W-:Y:S01]  /*4710*/  STS.U16 [R226+UR12+0x80], R129 ;  /* 0x00008081e2007988 */ /* 0x000be2000800040c */
[----:B0-----:R-:W-:Y:S01]  /*4720*/  IMAD.WIDE R126, R198, 0x2, R132 ;  /* 0x00000002c67e7825 */ /* 0x001fe200078e0284 */
[----:B-1----:R-:W-:-:S03]  /*4730*/  PRMT R122, RZ, 0x7610, R122 ;  /* 0x00007610ff7a7816 */ /* 0x002fc6000000007a */
[----:B-----5:R-:W-:Y:S02]  /*4740*/  IMAD.MOV.U32 R129, RZ, RZ, R128 ;  /* 0x000000ffff817224 */ /* 0x020fe400078e0080 */
[----:B------:R-:W-:Y:S01]  /*4750*/  IMAD.MOV.U32 R128, RZ, RZ, R194 ;  /* 0x000000ffff807224 */ /* 0x000fe200078e00c2 */
[----:B------:R0:W5:Y:S01]  /*4760*/  @!P0 LDG.E.U16 R122, desc[UR14][R126.64] ;  /* 0x0000000e7e7a8981 */ /* 0x000162000c1e1500 */
[----:B------:R-:W-:Y:S02]  /*4770*/  PRMT R123, RZ, 0x7610, R123 ;  /* 0x00007610ff7b7816 */ /* 0x000fe4000000007b */
[----:B0-----:R-:W-:Y:S01]  /*4780*/  IMAD.WIDE R126, R198, 0x2, R128 ;  /* 0x00000002c67e7825 */ /* 0x001fe200078e0280 */
[----:B------:R0:W-:Y:S04]  /*4790*/  STS.U16 [R226+UR12+0x480], R192 ;  /* 0x000480c0e2007988 */ /* 0x0001e8000800040c */
[----:B------:R1:W5:Y:S01]  /*47a0*/  @!P0 LDG.E.U16 R123, desc[UR14][R126.64] ;  /* 0x0000000e7e7b8981 */ /* 0x000362000c1e1500 */
[----:B0-----:R-:W-:Y:S01]  /*47b0*/  PRMT R192, RZ, 0x7610, R192 ;  /* 0x00007610ffc07816 */ /* 0x001fe200000000c0 */
[----:B-1----:R-:W-:-:S02]  /*47c0*/  IMAD.MOV.U32 R126, RZ, RZ, R158 ;  /* 0x000000ffff7e7224 */ /* 0x002fc400078e009e */
[----:B------:R-:W-:Y:S02]  /*47d0*/  IMAD.MOV.U32 R127, RZ, RZ, R159 ;  /* 0x000000ffff7f7224 */ /* 0x000fe400078e009f */
[C---:B------:R-:W-:Y:S01]  /*47e0*/  IMAD.WIDE R158, R198.reuse, 0x2, R126 ;  /* 0x00000002c69e7825 */ /* 0x040fe200078e027e */
[----:B------:R0:W-:Y:S04]  /*47f0*/  STS.U16 [R226+UR12+0x880], R161 ;  /* 0x000880a1e2007988 */ /* 0x0001e8000800040c */
[----:B------:R1:W5:Y:S02]  /*4800*/  @!P0 LDG.E.U16 R192, desc[UR14][R158.64] ;  /* 0x0000000e9ec08981 */ /* 0x000364000c1e1500 */
[--C-:B-1----:R-:W-:Y:S02]  /*4810*/  IMAD.MOV.U32 R158, RZ, RZ, R193.reuse ;  /* 0x000000ffff9e7224 */ /* 0x102fe400078e00c1 */
[----:B------:R-:W-:Y:S01]  /*4820*/  IMAD.MOV.U32 R159, RZ, RZ, R160 ;  /* 0x000000ffff9f7224 */ /* 0x000fe200078e00a0 */
[----:B------:R-:W-:Y:S01]  /*4830*/  PRMT R193, RZ, 0x7610, R193 ;  /* 0x00007610ffc17816 */ /* 0x000fe200000000c1 */
[----:B0-----:R-:W-:Y:S01]  /*4840*/  IMAD.WIDE R160, R198, 0x2, R158 ;  /* 0x00000002c6a07825 */ /* 0x001fe200078e029e */
[----:B------:R0:W-:Y:S04]  /*4850*/  STS.U16 [R226+UR12+0xc80], R163 ;  /* 0x000c80a3e2007988 */ /* 0x0001e8000800040c */
[----:B------:R1:W5:Y:S01]  /*4860*/  @!P0 LDG.E.U16 R193, desc[UR14][R160.64] ;  /* 0x0000000ea0c18981 */ /* 0x000362000c1e1500 */
[----:B------:R-:W-:Y:S01]  /*4870*/  PRMT R194, RZ, 0x7610, R194 ;  /* 0x00007610ffc27816 */ /* 0x000fe200000000c2 */
[----:B-1----:R-:W-:-:S02]  /*4880*/  IMAD.MOV.U32 R160, RZ, RZ, R191 ;  /* 0x000000ffffa07224 */ /* 0x002fc400078e00bf */
[----:B------:R-:W-:Y:S02]  /*4890*/  IMAD.MOV.U32 R161, RZ, RZ, R162 ;  /* 0x000000ffffa17224 */ /* 0x000fe400078e00a2 */
[----:B0-----:R-:W-:Y:S01]  /*48a0*/  IMAD.WIDE R162, R198, 0x2, R160 ;  /* 0x00000002c6a27825 */ /* 0x001fe200078e02a0 */
[----:B------:R0:W-:Y:S04]  /*48b0*/  STS.U16 [R226+UR12+0x1080], R165 ;  /* 0x001080a5e2007988 */ /* 0x0001e8000800040c */
[----:B------:R1:W5:Y:S01]  /*48c0*/  @!P0 LDG.E.U16 R194, desc[UR14][R162.64] ;  /* 0x0000000ea2c28981 */ /* 0x000362000c1e1500 */
[----:B------:R-:W-:Y:S01]  /*48d0*/  PRMT R202, RZ, 0x7610, R202 ;  /* 0x00007610ffca7816 */ /* 0x000fe200000000ca */
[----:B-1----:R-:W-:Y:S02]  /*48e0*/  IMAD.MOV.U32 R162, RZ, RZ, R189 ;  /* 0x000000ffffa27224 */ /* 0x002fe400078e00bd */
[----:B------:R-:W-:-:S02]  /*48f0*/  IMAD.MOV.U32 R163, RZ, RZ, R164 ;  /* 0x000000ffffa37224 */ /* 0x000fc400078e00a4 */
[----:B0-----:R-:W-:Y:S01]  /*4900*/  IMAD.WIDE R164, R198, 0x2, R162 ;  /* 0x00000002c6a47825 */ /* 0x001fe200078e02a2 */
[----:B------:R-:W-:-:S04]  /*4910*/  PRMT R207, RZ, 0x7610, R207 ;  /* 0x00007610ffcf7816 */ /* 0x000fc800000000cf */
[----:B------:R0:W5:Y:S02]  /*4920*/  @!P0 LDG.E.U16 R202, desc[UR14][R164.64] ;  /* 0x0000000ea4ca8981 */ /* 0x000164000c1e1500 */
[----:B0-----:R-:W-:Y:S02]  /*4930*/  IMAD.MOV.U32 R164, RZ, RZ, R167 ;  /* 0x000000ffffa47224 */ /* 0x001fe400078e00a7 */
[----:B------:R-:W-:Y:S02]  /*4940*/  IMAD.MOV.U32 R165, RZ, RZ, R166 ;  /* 0x000000ffffa57224 */ /* 0x000fe400078e00a6 */
[----:B------:R-:W-:Y:S01]  /*4950*/  IMAD.WIDE R166, R198, 0x2, R164 ;  /* 0x00000002c6a67825 */ /* 0x000fe200078e02a4 */
        /* <DEDUP_REMOVED lines=20> */
[----:B----4-:R-:W-:Y:S04]  /*4aa0*/  STS.U16 [R226+UR12+0x1480], R187 ;  /* 0x001480bbe2007988 */ /* 0x010fe8000800040c */
[----:B------:R0:W4:Y:S04]  /*4ab0*/  @!P0 LDG.E.U16 R227, desc[UR14][R174.64] ;  /* 0x0000000eaee38981 */ /* 0x000128000c1e1500 */
[----:B--2---:R-:W-:Y:S04]  /*4ac0*/  STS.U16 [R226+UR12+0x1880], R185 ;  /* 0x001880b9e2007988 */ /* 0x004fe8000800040c */
[----:B------:R-:W-:Y:S01]  /*4ad0*/  STS.U16 [R226+UR12+0x1c80], R183 ;  /* 0x001c80b7e2007988 */ /* 0x000fe2000800040c */
[----:B0-----:R-:W-:-:S02]  /*4ae0*/  IMAD.MOV.U32 R174, RZ, RZ, R195 ;  /* 0x000000ffffae7224 */ /* 0x001fc400078e00c3 */
[----:B------:R-:W-:Y:S01]  /*4af0*/  IMAD.MOV.U32 R175, RZ, RZ, R176 ;  /* 0x000000ffffaf7224 */ /* 0x000fe200078e00b0 */
[----:B------:R0:W-:Y:S01]  /*4b00*/  STS.U16 [R225+UR12+0x900], R177 ;  /* 0x000900b1e1007988 */ /* 0x0001e2000800040c */
[----:B------:R-:W-:Y:S01]  /*4b10*/  PRMT R195, RZ, 0x7610, R195 ;  /* 0x00007610ffc37816 */ /* 0x000fe200000000c3 */
[----:B0-----:R-:W-:Y:S02]  /*4b20*/  IMAD.WIDE R176, R198, 0x2, R174 ;  /* 0x00000002c6b07825 */ /* 0x001fe400078e02ae */
[----:B------:R-:W-:Y:S04]  /*4b30*/  STS.U16 [R225+UR12+0x500], R179 ;  /* 0x000500b3e1007988 */ /* 0x000fe8000800040c */
[----:B------:R0:W2:Y:S04]  /*4b40*/  @!P0 LDG.E.U16 R195, desc[UR14][R176.64] ;  /* 0x0000000eb0c38981 */ /* 0x0000a8000c1e1500 */
[----:B------:R1:W-:Y:S01]  /*4b50*/  STS.U16 [R225+UR12+0xd00], R178 ;  /* 0x000d00b2e1007988 */ /* 0x0003e2000800040c */
[----:B0-----:R-:W-:-:S02]  /*4b60*/  IMAD.MOV.U32 R176, RZ, RZ, R197 ;  /* 0x000000ffffb07224 */ /* 0x001fc400078e00c5 */
[--C-:B------:R-:W-:Y:S01]  /*4b70*/  IMAD.MOV.U32 R177, RZ, RZ, R196.reuse ;  /* 0x000000ffffb17224 */ /* 0x100fe200078e00c4 */
[----:B------:R-:W-:Y:S01]  /*4b80*/  PRMT R196, RZ, 0x7610, R196 ;  /* 0x00007610ffc47816 */ /* 0x000fe200000000c4 */
[----:B-1----:R-:W-:Y:S01]  /*4b90*/  IMAD.WIDE R178, R198, 0x2, R176 ;  /* 0x00000002c6b27825 */ /* 0x002fe200078e02b0 */
[----:B------:R-:W-:Y:S04]  /*4ba0*/  STS.U16 [R225+UR12+0x100], R181 ;  /* 0x000100b5e1007988 */ /* 0x000fe8000800040c */
[----:B------:R0:W4:Y:S01]  /*4bb0*/  @!P0 LDG.E.U16 R196, desc[UR14][R178.64] ;  /* 0x0000000eb2c48981 */ /* 0x000122000c1e1500 */
[----:B------:R-:W-:-:S03]  /*4bc0*/  PRMT R197, RZ, 0x7610, R197 ;  /* 0x00007610ffc57816 */ /* 0x000fc600000000c5 */
[----:B------:R1:W-:Y:S01]  /*4bd0*/  STS.U16 [R225+UR12+0x1100], R180 ;  /* 0x001100b4e1007988 */ /* 0x0003e2000800040c */
[----:B0-----:R-:W-:Y:S02]  /*4be0*/  IMAD.MOV.U32 R178, RZ, RZ, R200 ;  /* 0x000000ffffb27224 */ /* 0x001fe400078e00c8 */
[----:B------:R-:W-:Y:S02]  /*4bf0*/  IMAD.MOV.U32 R179, RZ, RZ, R199 ;  /* 0x000000ffffb37224 */ /* 0x000fe400078e00c7 */
[----:B-1----:R-:W-:Y:S01]  /*4c00*/  IMAD.WIDE R180, R198, 0x2, R178 ;  /* 0x00000002c6b47825 */ /* 0x002fe200078e02b2 */
[----:B------:R0:W-:Y:S04]  /*4c10*/  STS.U16 [R225+UR12+0x1500], R182 ;  /* 0x001500b6e1007988 */ /* 0x0001e8000800040c */
[----:B------:R1:W4:Y:S01]  /*4c20*/  @!P0 LDG.E.U16 R197, desc[UR14][R180.64] ;  /* 0x0000000eb4c58981 */ /* 0x000322000c1e1500 */
[----:B------:R-:W-:Y:S01]  /*4c30*/  PRMT R199, RZ, 0x7610, R199 ;  /* 0x00007610ffc77816 */ /* 0x000fe200000000c7 */
[----:B-1----:R-:W-:-:S02]  /*4c40*/  IMAD.MOV.U32 R180, RZ, RZ, R203 ;  /* 0x000000ffffb47224 */ /* 0x002fc400078e00cb */
[----:B------:R-:W-:Y:S02]  /*4c50*/  IMAD.MOV.U32 R181, RZ, RZ, R201 ;  /* 0x000000ffffb57224 */ /* 0x000fe400078e00c9 */
[----:B0-----:R-:W-:Y:S01]  /*4c60*/  IMAD.WIDE R182, R198, 0x2, R180 ;  /* 0x00000002c6b67825 */ /* 0x001fe200078e02b4 */
[----:B---3--:R0:W-:Y:S04]  /*4c70*/  STS.U16 [R225+UR12+0x1900], R184 ;  /* 0x001900b8e1007988 */ /* 0x0081e8000800040c */
[----:B------:R1:W3:Y:S01]  /*4c80*/  @!P0 LDG.E.U16 R199, desc[UR14][R182.64] ;  /* 0x0000000eb6c78981 */ /* 0x0002e2000c1e1500 */
[----:B------:R-:W-:Y:S01]  /*4c90*/  PRMT R200, RZ, 0x7610, R200 ;  /* 0x00007610ffc87816 */ /* 0x000fe200000000c8 */
[----:B-1----:R-:W-:Y:S02]  /*4ca0*/  IMAD.MOV.U32 R182, RZ, RZ, R205 ;  /* 0x000000ffffb67224 */ /* 0x002fe400078e00cd */
[----:B------:R-:W-:-:S02]  /*4cb0*/  IMAD.MOV.U32 R183, RZ, RZ, R204 ;  /* 0x000000ffffb77224 */ /* 0x000fc400078e00cc */
[C---:B0-----:R-:W-:Y:S01]  /*4cc0*/  IMAD.WIDE R184, R198.reuse, 0x2, R182 ;  /* 0x00000002c6b87825 */ /* 0x041fe200078e02b6 */
[----:B------:R0:W-:Y:S04]  /*4cd0*/  STS.U16 [R225+UR12+0x1d00], R186 ;  /* 0x001d00bae1007988 */ /* 0x0001e8000800040c */
[----:B------:R1:W4:Y:S01]  /*4ce0*/  @!P0 LDG.E.U16 R200, desc[UR14][R184.64] ;  /* 0x0000000eb8c88981 */ /* 0x000322000c1e1500 */
[----:B------:R-:W-:Y:S01]  /*4cf0*/  PRMT R201, RZ, 0x7610, R201 ;  /* 0x00007610ffc97816 */ /* 0x000fe200000000c9 */
[----:B-1----:R-:W-:Y:S02]  /*4d00*/  IMAD.MOV.U32 R184, RZ, RZ, R209 ;  /* 0x000000ffffb87224 */ /* 0x002fe400078e00d1 */
[----:B------:R-:W-:Y:S02]  /*4d10*/  IMAD.MOV.U32 R185, RZ, RZ, R208 ;  /* 0x000000ffffb97224 */ /* 0x000fe400078e00d0 */
[----:B0-----:R-:W-:Y:S01]  /*4d20*/  IMAD.WIDE R186, R198, 0x2, R184 ;  /* 0x00000002c6ba7825 */ /* 0x001fe200078e02b8 */
[----:B------:R0:W-:Y:S04]  /*4d30*/  STS.U16 [R224+UR12+0x180], R188 ;  /* 0x000180bce0007988 */ /* 0x0001e8000800040c */
[----:B------:R1:W3:Y:S01]  /*4d40*/  @!P0 LDG.E.U16 R201, desc[UR14][R186.64] ;  /* 0x0000000ebac98981 */ /* 0x0002e2000c1e1500 */
[----:B------:R-:W-:Y:S01]  /*4d50*/  PRMT R203, RZ, 0x7610, R203 ;  /* 0x00007610ffcb7816 */ /* 0x000fe200000000cb */
[----:B-1----:R-:W-:-:S02]  /*4d60*/  IMAD.MOV.U32 R186, RZ, RZ, R211 ;  /* 0x000000ffffba7224 */ /* 0x002fc400078e00d3 */
[----:B------:R-:W-:Y:S02]  /*4d70*/  IMAD.MOV.U32 R187, RZ, RZ, R210 ;  /* 0x000000ffffbb7224 */ /* 0x000fe400078e00d2 */
[----:B0-----:R-:W-:Y:S01]  /*4d80*/  IMAD.WIDE R188, R198, 0x2, R186 ;  /* 0x00000002c6bc7825 */ /* 0x001fe200078e02ba */
[----:B------:R0:W-:Y:S04]  /*4d90*/  STS.U16 [R224+UR12+0x580], R190 ;  /* 0x000580bee0007988 */ /* 0x0001e8000800040c */
[----:B------:R1:W3:Y:S01]  /*4da0*/  @!P0 LDG.E.U16 R203, desc[UR14][R188.64] ;  /* 0x0000000ebccb8981 */ /* 0x0002e2000c1e1500 */
[----:B------:R-:W-:Y:S01]  /*4db0*/  PRMT R204, RZ, 0x7610, R204 ;  /* 0x00007610ffcc7816 */ /* 0x000fe200000000cc */
[----:B-1----:R-:W-:Y:S02]  /*4dc0*/  IMAD.MOV.U32 R188, RZ, RZ, R214 ;  /* 0x000000ffffbc7224 */ /* 0x002fe400078e00d6 */
[----:B------:R-:W-:-:S02]  /*4dd0*/  IMAD.MOV.U32 R189, RZ, RZ, R213 ;  /* 0x000000ffffbd7224 */ /* 0x000fc400078e00d5 */
[----:B0-----:R-:W-:-:S05]  /*4de0*/  IMAD.WIDE R190, R198, 0x2, R188 ;  /* 0x00000002c6be7825 */ /* 0x001fca00078e02bc */
[----:B------:R-:W3:Y:S04]  /*4df0*/  @!P0 LDG.E.U16 R204, desc[UR14][R190.64] ;  /* 0x0000000ebecc8981 */ /* 0x000ee8000c1e1500 */
[----:B------:R-:W-:Y:S04]  /*4e00*/  STS.U16 [R224+UR12+0x980], R15 ;  /* 0x0009800fe0007988 */ /* 0x000fe8000800040c */
        /* <DEDUP_REMOVED lines=29> */
[----:B------:R0:W-:Y:S04]  /*4fe0*/  STS.U16 [R219+UR12+0x380], R10 ;  /* 0x0003800adb007988 */ /* 0x0001e8000800040c */
        /* <DEDUP_REMOVED lines=11> */
[----:B-----5:R-:W-:Y:S04]  /*50a0*/  STS.U16 [R0+UR12+0x5000], R193 ;  /* 0x005000c100007988 */ /* 0x020fe8000800040c */
[----:B------:R-:W-:Y:S04]  /*50b0*/  STS.U16 [R0+UR12+0x5400], R212 ;  /* 0x005400d400007988 */ /* 0x000fe8000800040c */
[----:B--2---:R-:W-:Y:S01]  /*50c0*/  STS.U16 [R0+UR12+0x5800], R195 ;  /* 0x005800c300007988 */ /* 0x004fe2000800040c */
[----:B------:R-:W-:-:S03]  /*50d0*/  UMOV UR4, UR13 ;  /* 0x0000000d00047c82 */ /* 0x000fc60008000000 */
[----:B----4-:R-:W-:Y:S04]  /*50e0*/  STS.U16 [R0+UR12+0x5c00], R200 ;  /* 0x005c00c800007988 */ /* 0x010fe8000800040c */
[----:B------:R-:W-:Y:S04]  /*50f0*/  STS.U16 [R218+UR12+0x4100], R110 ;  /* 0x0041006eda007988 */ /* 0x000fe8000800040c */
[----:B------:R-:W-:Y:S04]  /*5100*/  STS.U16 [R218+UR12+0x4500], R114 ;  /* 0x00450072da007988 */ /* 0x000fe8000800040c */
[----:B------:R-:W-:Y:S04]  /*5110*/  STS.U16 [R218+UR12+0x4900], R118 ;  /* 0x00490076da007988 */ /* 0x000fe8000800040c */
[----:B------:R-:W-:Y:S04]  /*5120*/  STS.U16 [R218+UR12+0x4d00], R122 ;  /* 0x004d007ada007988 */ /* 0x000fe8000800040c */
[----:B------:R-:W-:Y:S04]  /*5130*/  STS.U16 [R218+UR12+0x5100], R194 ;  /* 0x005100c2da007988 */ /* 0x000fe8000800040c */
[----:B------:R-:W-:Y:S04]  /*5140*/  STS.U16 [R218+UR12+0x5500], R217 ;  /* 0x005500d9da007988 */ /* 0x000fe8000800040c */
[----:B------:R-:W-:Y:S04]  /*5150*/  STS.U16 [R218+UR12+0x5900], R196 ;  /* 0x005900c4da007988 */ /* 0x000fe8000800040c */
[----:B---3--:R-:W-:Y:S04]  /*5160*/  STS.U16 [R218+UR12+0x5d00], R201 ;  /* 0x005d00c9da007988 */ /* 0x008fe8000800040c */
        /* <DEDUP_REMOVED lines=15> */
[----:B------:R2:W-:Y:S01]  /*5260*/  STS.U16 [R215+UR12+0x5f00], R204 ;  /* 0x005f00ccd7007988 */ /* 0x0005e2000800040c */
[----:B------:R3:W-:Y:S06]  /*5270*/  MEMBAR.ALL.CTA ;  /* 0x0000000000007992 */ /* 0x0007ec0000008000 */
[----:B---3--:R-:W3:Y:S02]  /*5280*/  FENCE.VIEW.ASYNC.S ;  /* 0x00000000000073c6 */ /* 0x008ee40000000000 */
[----:B---3--:R-:W-:Y:S06]  /*5290*/  BAR.SYNC.DEFER_BLOCKING 0x0 ;  /* 0x0000000000007b1d */ /* 0x008fec0000010000 */
[----:B------:R-:W-:Y:S01]  /*52a0*/  UMOV UR5, 0x40000040 ;  /* 0x4000004000057882 */ /* 0x000fe20000000000 */
[----:B------:R-:W-:-:S06]  /*52b0*/  WARPGROUP.ARRIVE ;  /* 0x00000000000079c5 */ /* 0x000fcc0000000000 */
[----:B------:R-:W-:Y:S04]  /*52c0*/  HGMMA.64x64x16.F32.BF16 R56, gdesc[UR4].tnspA, R56 ;  /* 0x20e00000043879f0 */ /* 0x000fe80008701838 */
[----:B------:R-:W-:Y:S01]  /*52d0*/  HGMMA.64x64x16.F32.BF16 R56, gdesc[UR8].tnspA, R56 ;  /* 0x20e00000083879f0 */ /* 0x000fe20008701838 */
[----:B------:R-:W-:-:S03]  /*52e0*/  UMOV UR26, UR6 ;  /* 0x00000006001a7c82 */ /* 0x000fc60008000000 */
[----:B------:R-:W-:Y:S01]  /*52f0*/  HGMMA.64x64x16.F32.BF16 R56, gdesc[UR16].tnspA, R56 ;  /* 0x20e00000103879f0 */ /* 0x000fe20008701838 */
[----:B------:R-:W-:-:S03]  /*5300*/  UMOV UR27, UR7 ;  /* 0x00000007001b7c82 */ /* 0x000fc60008000000 */
[----:B------:R-:W-:Y:S04]  /*5310*/  HGMMA.64x64x16.F32.BF16 R56, gdesc[UR20].tnspA, R56 ;  /* 0x20e00000143879f0 */ /* 0x000fe80008701838 */
[----:B------:R-:W-:Y:S01]  /*5320*/  HGMMA.64x64x16.F32.BF16 R24, gdesc[UR24].tnspA, R24 ;  /* 0x20e00000181879f0 */ /* 0x000fe20008701818 */
[----:B------:R-:W-:Y:S01]  /*5330*/  UMOV UR30, UR10 ;  /* 0x0000000a001e7c82 */ /* 0x000fe20008000000 */
[----:B------:R-:W-:Y:S02]  /*5340*/  UMOV UR31, UR11 ;  /* 0x0000000b001f7c82 */ /* 0x000fe40008000000 */
[----:B------:R-:W-:Y:S01]  /*5350*/  HGMMA.64x64x16.F32.BF16 R24, gdesc[UR28].tnspA, R24 ;  /* 0x20e000001c1879f0 */ /* 0x000fe20008701818 */
[----:B------:R-:W-:Y:S01]  /*5360*/  UMOV UR34, UR18 ;  /* 0x0000001200227c82 */ /* 0x000fe20008000000 */
[----:B------:R-:W-:-:S02]  /*5370*/  UMOV UR35, UR19 ;  /* 0x0000001300237c82 */ /* 0x000fc40008000000 */
[----:B------:R-:W-:Y:S01]  /*5380*/  HGMMA.64x64x16.F32.BF16 R24, gdesc[UR32].tnspA, R24 ;  /* 0x20e00000201879f0 */ /* 0x000fe20008701818 */
[----:B------:R-:W-:Y:S01]  /*5390*/  UMOV UR38, UR22 ;  /* 0x0000001600267c82 */ /* 0x000fe20008000000 */
[----:B------:R-:W-:Y:S01]  /*53a0*/  UMOV UR39, UR23 ;  /* 0x0000001700277c82 */ /* 0x000fe20008000000 */
[----:B------:R-:W-:Y:S02]  /*53b0*/  VIADD R6, R6, 0xffffffff ;  /* 0xffffffff06067836 */ /* 0x000fe40000000000 */
[----:B0-----:R-:W-:-:S03]  /*53c0*/  IMAD.WIDE R10, R206, 0x2, R124 ;  /* 0x00000002ce0a7825 */ /* 0x001fc600078e027c */
[----:B------:R-:W-:Y:S01]  /*53d0*/  ISETP.NE.U32.AND P0, PT, R6, RZ, PT ;  /* 0x000000ff0600720c */ /* 0x000fe20003f05070 */
[C---:B------:R-:W-:Y:S01]  /*53e0*/  IMAD.WIDE R8, R206.reuse, 0x2, R134 ;  /* 0x00000002ce087825 */ /* 0x040fe200078e0286 */
[----:B------:R-:W-:Y:S03]  /*53f0*/  HGMMA.64x64x16.F32.BF16 R24, gdesc[UR36].tnspA, R24, gsb0 ;  /* 0x20e00000241879f0 */ /* 0x000fe60008001818 */
[----:B------:R-:W-:-:S04]  /*5400*/  IMAD.WIDE R176, R206, 0x2, R176 ;  /* 0x00000002ceb07825 */ /* 0x000fc800078e02b0 */
[----:B------:R-:W-:-:S04]  /*5410*/  IMAD.WIDE R174, R206, 0x2, R174 ;  /* 0x00000002ceae7825 */ /* 0x000fc800078e02ae */
[----:B------:R-:W-:Y:S02]  /*5420*/  IMAD.MOV.U32 R125, RZ, RZ, R10 ;  /* 0x000000ffff7d7224 */ /* 0x000fe400078e000a */
[----:B------:R-:W-:Y:S02]  /*5430*/  IMAD.MOV.U32 R124, RZ, RZ, R11 ;  /* 0x000000ffff7c7224 */ /* 0x000fe400078e000b */
[----:B------:R-:W-:Y:S02]  /*5440*/  IMAD.MOV.U32 R135, RZ, RZ, R8 ;  /* 0x000000ffff877224 */ /* 0x000fe400078e0008 */
[----:B------:R-:W-:Y:S02]  /*5450*/  IMAD.MOV.U32 R134, RZ, RZ, R9 ;  /* 0x000000ffff867224 */ /* 0x000fe400078e0009 */
[----:B------:R-:W-:-:S04]  /*5460*/  IMAD.WIDE R172, R206, 0x2, R172 ;  /* 0x00000002ceac7825 */ /* 0x000fc800078e02ac */
[----:B------:R-:W-:-:S04]  /*5470*/  IMAD.WIDE R10, R206, 0x2, R136 ;  /* 0x00000002ce0a7825 */ /* 0x000fc800078e0288 */
[----:B------:R-:W-:-:S04]  /*5480*/  IMAD.WIDE R8, R206, 0x2, R140 ;  /* 0x00000002ce087825 */ /* 0x000fc800078e028c */
[----:B------:R-:W-:-:S04]  /*5490*/  IMAD.WIDE R170, R206, 0x2, R170 ;  /* 0x00000002ceaa7825 */ /* 0x000fc800078e02aa */
[----:B-1----:R-:W-:Y:S02]  /*54a0*/  IMAD.MOV.U32 R197, RZ, RZ, R176 ;  /* 0x000000ffffc57224 */ /* 0x002fe400078e00b0 */
[----:B------:R-:W-:-:S04]  /*54b0*/  IMAD.WIDE R168, R206, 0x2, R168 ;  /* 0x00000002cea87825 */ /* 0x000fc800078e02a8 */
[----:B------:R-:W-:-:S04]  /*54c0*/  IMAD.WIDE R188, R206, 0x2, R188 ;  /* 0x00000002cebc7825 */ /* 0x000fc800078e02bc */
[----:B------:R-:W-:Y:S02]  /*54d0*/  IMAD.MOV.U32 R176, RZ, RZ, R175 ;  /* 0x000000ffffb07224 */ /* 0x000fe400078e00af */
[----:B------:R-:W-:-:S04]  /*54e0*/  IMAD.WIDE R166, R206, 0x2, R166 ;  /* 0x00000002cea67825 */ /* 0x000fc800078e02a6 */
[----:B------:R-:W-:-:S04]  /*54f0*/  IMAD.WIDE R160, R206, 0x2, R160 ;  /* 0x00000002cea07825 */ /* 0x000fc800078e02a0 */
[----:B------:R-:W-:Y:S02]  /*5500*/  IMAD.MOV.U32 R195, RZ, RZ, R174 ;  /* 0x000000ffffc37224 */ /* 0x000fe400078e00ae */
[----:B------:R-:W-:Y:S02]  /*5510*/  IMAD.MOV.U32 R175, RZ, RZ, R172 ;  /* 0x000000ffffaf7224 */ /* 0x000fe400078e00ac */
[----:B------:R-:W-:-:S04]  /*5520*/  IMAD.WIDE R164, R206, 0x2, R164 ;  /* 0x00000002cea47825 */ /* 0x000fc800078e02a4 */
[----:B------:R-:W-:-:S04]  /*5530*/  IMAD.WIDE R162, R206, 0x2, R162 ;  /* 0x00000002cea27825 */ /* 0x000fc800078e02a2 */
[----:B------:R-:W-:-:S04]  /*5540*/  IMAD.WIDE R158, R206, 0x2, R158 ;  /* 0x00000002ce9e7825 */ /* 0x000fc800078e029e */
[----:B------:R-:W-:-:S04]  /*5550*/  IMAD.WIDE R128, R206, 0x2, R128 ;  /* 0x00000002ce807825 */ /* 0x000fc800078e0280 */
[----:B------:R-:W-:Y:S02]  /*5560*/  IMAD.MOV.U32 R137, RZ, RZ, R10 ;  /* 0x000000ffff897224 */ /* 0x000fe400078e000a */
[----:B------:R-:W-:Y:S02]  /*5570*/  IMAD.MOV.U32 R136, RZ, RZ, R11 ;  /* 0x000000ffff887224 */ /* 0x000fe400078e000b */
[----:B------:R-:W-:Y:S02]  /*5580*/  IMAD.MOV.U32 R141, RZ, RZ, R8 ;  /* 0x000000ffff8d7224 */ /* 0x000fe400078e0008 */
[----:B------:R-:W-:Y:S01]  /*5590*/  IMAD.MOV.U32 R140, RZ, RZ, R9 ;  /* 0x000000ffff8c7224 */ /* 0x000fe200078e0009 */
[----:B------:R-:W-:Y:S02]  /*55a0*/  WARPGROUP.DEPBAR.LE gsb0, 0x0 ;  /* 0x00008000000079c5 */ /* 0x000fe40000010000 */
[----:B------:R-:W-:-:S04]  /*55b0*/  IMAD.WIDE R186, R206, 0x2, R186 ;  /* 0x00000002ceba7825 */ /* 0x000fc800078e02ba */
[----:B------:R-:W-:-:S04]  /*55c0*/  IMAD.WIDE R184, R206, 0x2, R184 ;  /* 0x00000002ceb87825 */ /* 0x000fc800078e02b8 */
[----:B------:R-:W-:-:S04]  /*55d0*/  IMAD.WIDE R182, R206, 0x2, R182 ;  /* 0x00000002ceb67825 */ /* 0x000fc800078e02b6 */
        /* <DEDUP_REMOVED lines=11> */
[----:B------:R-:W-:Y:S02]  /*5690*/  IMAD.MOV.U32 R170, RZ, RZ, R169 ;  /* 0x000000ffffaa7224 */ /* 0x000fe400078e00a9 */
[----:B------:R-:W-:Y:S02]  /*56a0*/  IMAD.MOV.U32 R168, RZ, RZ, R167 ;  /* 0x000000ffffa87224 */ /* 0x000fe400078e00a7 */
[----:B------:R-:W-:-:S02]  /*56b0*/  IMAD.MOV.U32 R191, RZ, RZ, R160 ;  /* 0x000000ffffbf7224 */ /* 0x000fc400078e00a0 */
        /* <DEDUP_REMOVED lines=12> */
[----:B--2---:R-:W-:Y:S02]  /*5780*/  IMAD.MOV.U32 R204, RZ, RZ, R183 ;  /* 0x000000ffffcc7224 */ /* 0x004fe400078e00b7 */
        /* <DEDUP_REMOVED lines=13> */
[----:B------:R-:W-:-:S04]  /*5860*/  IMAD.WIDE R130, R206, 0x2, R130 ;  /* 0x00000002ce827825 */ /* 0x000fc800078e0282 */
[----:B------:R-:W-:Y:S02]  /*5870*/  IMAD.MOV.U32 R143, RZ, RZ, R10 ;  /* 0x000000ffff8f7224 */ /* 0x000fe400078e000a */
        /* <DEDUP_REMOVED lines=9> */
[----:B------:R-:W-:-:S04]  /*5910*/  IMAD.WIDE R148, R229, 0x2, R148 ;  /* 0x00000002e5947825 */ /* 0x000fc800078e0294 */
[----:B------:R-:W-:Y:S01]  /*5920*/  VIADD R5, R5, 0xffffffc0 ;  /* 0xffffffc005057836 */ /* 0x000fe20000000000 */
[----:B------:R-:W-:Y:S06]  /*5930*/  @P0 BRA `(.L_x_1) ;  /* 0xffffffd400240947 */ /* 0x000fec000383ffff */
[----:B------:R-:W-:Y:S02]  /*5940*/  F2FP.BF16.F32.PACK_AB R55, R55, R54 ;  /* 0x000000363737723e */ /* 0x000fe400000010ff */
[----:B------:R-:W-:Y:S02]  /*5950*/  F2FP.BF16.F32.PACK_AB R51, R51, R50 ;  /* 0x000000323333723e */ /* 0x000fe400000010ff */
[----:B------:R-:W-:Y:S02]  /*5960*/  F2FP.BF16.F32.PACK_AB R47, R47, R46 ;  /* 0x0000002e2f2f723e */ /* 0x000fe400000010ff */
[----:B------:R-:W-:Y:S02]  /*5970*/  F2FP.BF16.F32.PACK_AB R43, R43, R42 ;  /* 0x0000002a2b2b723e */ /* 0x000fe400000010ff */
[----:B------:R-:W-:Y:S02]  /*5980*/  F2FP.BF16.F32.PACK_AB R39, R39, R38 ;  /* 0x000000262727723e */ /* 0x000fe400000010ff */
[----:B------:R-:W-:-:S02]  /*5990*/  F2FP.BF16.F32.PACK_AB R35, R35, R34 ;  /* 0x000000222323723e */ /* 0x000fc400000010ff */
        /* <DEDUP_REMOVED lines=25> */
[----:B------:R-:W-:-:S07]  /*5b30*/  F2FP.BF16.F32.PACK_AB R24, R57, R56 ;  /* 0x000000383918723e */ /* 0x000fce00000010ff */
.L_x_0:
[----:B------:R-:W0:Y:S01]  /*5b40*/  S2R R12, SR_TID.X ;  /* 0x00000000000c7919 */ /* 0x000e220000002100 */
[----:B------:R-:W-:Y:S01]  /*5b50*/  ULDC.64 UR6, c[0x0][0x228] ;  /* 0x00008a0000067ab9 */ /* 0x000fe20000000a00 */
[----:B------:R-:W-:Y:S01]  /*5b60*/  ULDC UR4, c[0x0][0x244] ;  /* 0x0000910000047ab9 */ /* 0x000fe20000000800 */
[----:B------:R-:W-:Y:S01]  /*5b70*/  BAR.SYNC.DEFER_BLOCKING 0x0 ;  /* 0x0000000000007b1d */ /* 0x000fe20000010000 */
[----:B------:R-:W-:Y:S01]  /*5b80*/  ISETP.GE.AND P0, PT, R228, UR6, PT ;  /* 0x00000006e4007c0c */ /* 0x000fe2000bf06270 */
[C---:B------:R-:W-:Y:S02]  /*5b90*/  VIADD R6, R4.reuse, 0x2 ;  /* 0x0000000204067836 */ /* 0x040fe40000000000 */
[----:B------:R-:W-:Y:S02]  /*5ba0*/  VIADD R7, R4, 0x1 ;  /* 0x0000000104077836 */ /* 0x000fe40000000000 */
[----:B------:R-:W-:Y:S01]  /*5bb0*/  ULDC UR6, c[0x0][0x248] ;  /* 0x0000920000067ab9 */ /* 0x000fe20000000800 */
[----:B------:R-:W-:Y:S01]  /*5bc0*/  ISETP.LT.AND P1, PT, R6, UR7, !P0 ;  /* 0x0000000706007c0c */ /* 0x000fe2000c721270 */
[----:B------:R-:W1:Y:S01]  /*5bd0*/  S2R R5, SR_TID.X ;  /* 0x0000000000057919 */ /* 0x000e620000002100 */
[----:B------:R-:W-:Y:S01]  /*5be0*/  VIADD R6, R4, 0x3 ;  /* 0x0000000304067836 */ /* 0x000fe20000000000 */
[----:B------:R-:W-:-:S04]  /*5bf0*/  ISETP.LT.AND P2, PT, R7, UR7, !P0 ;  /* 0x0000000707007c0c */ /* 0x000fc8000c741270 */
[----:B------:R-:W-:Y:S01]  /*5c00*/  ISETP.LT.AND P5, PT, R6, UR7, !P0 ;  /* 0x0000000706007c0c */ /* 0x000fe2000c7a1270 */
[C---:B0-----:R-:W-:Y:S02]  /*5c10*/  IMAD.SHL.U32 R2, R12.reuse, 0x40, RZ ;  /* 0x000000400c027824 */ /* 0x041fe400078e00ff */
[----:B------:R-:W-:-:S03]  /*5c20*/  IMAD.SHL.U32 R0, R12, 0x10, RZ ;  /* 0x000000100c007824 */ /* 0x000fc600078e00ff */
[----:B------:R-:W-:Y:S01]  /*5c30*/  LOP3.LUT R3, R2, 0x400, RZ, 0xc0, !PT ;  /* 0x0000040002037812 */ /* 0x000fe200078ec0ff */
[----:B------:R-:W-:Y:S01]  /*5c40*/  IMAD.SHL.U32 R2, R12, 0x8, RZ ;  /* 0x000000080c027824 */ /* 0x000fe200078e00ff */
[----:B------:R-:W-:-:S04]  /*5c50*/  LOP3.LUT R0, R0, 0xf0, RZ, 0xc0, !PT ;  /* 0x000000f000007812 */ /* 0x000fc800078ec0ff */
[----:B------:R-:W-:Y:S01]  /*5c60*/  IADD3 R3, R3, UR12, R0 ;  /* 0x0000000c03037c10 */ /* 0x000fe2000fffe000 */
[----:B------:R-:W-:Y:S01]  /*5c70*/  VIADD R0, R4, 0x4 ;  /* 0x0000000404007836 */ /* 0x000fe20000000000 */
[----:B------:R-:W-:Y:S02]  /*5c80*/  LOP3.LUT R2, R2, 0x300, RZ, 0xc0, !PT ;  /* 0x0000030002027812 */ /* 0x000fe400078ec0ff */
[----:B-1----:R-:W-:Y:S02]  /*5c90*/  LOP3.LUT R5, R5, 0x7f, RZ, 0xc0, !PT ;  /* 0x0000007f05057812 */ /* 0x002fe400078ec0ff */
[----:B------:R-:W-:Y:S01]  /*5ca0*/  ISETP.LT.AND P4, PT, R0, UR7, !P0 ;  /* 0x0000000700007c0c */ /* 0x000fe2000c781270 */
[----:B------:R-:W-:Y:S01]  /*5cb0*/  IMAD.IADD R56, R2, 0x1, R3 ;  /* 0x0000000102387824 */ /* 0x000fe200078e0203 */
[----:B------:R-:W-:Y:S01]  /*5cc0*/  LEA R3, R5, UR12, 0x4 ;  /* 0x0000000c05037c11 */ /* 0x000fe2000f8e20ff */
[----:B------:R-:W-:Y:S01]  /*5cd0*/  IMAD R2, R228, UR4, RZ ;  /* 0x00000004e4027c24 */ /* 0x000fe2000f8e02ff */
[----:B------:R-:W-:Y:S01]  /*5ce0*/  ULDC.64 UR4, c[0x0][0x220] ;  /* 0x0000880000047ab9 */ /* 0x000fe20000000a00 */
[----:B------:R-:W-:Y:S01]  /*5cf0*/  IMAD R5, R4, UR6, RZ ;  /* 0x0000000604057c24 */ /* 0x000fe2000f8e02ff */
[----:B------:R-:W-:Y:S01]  /*5d00*/  STSM.16.M88.4 [R56], R24 ;  /* 0x0000001838007844 */ /* 0x000fe20000000200 */
[----:B------:R-:W-:Y:S01]  /*5d10*/  BAR.SYNC.DEFER_BLOCKING 0x0 ;  /* 0x0000000000007b1d */ /* 0x000fe20000010000 */
[----:B------:R-:W-:-:S04]  /*5d20*/  LEA R0, P3, R2, UR4, 0x1 ;  /* 0x0000000402007c11 */ /* 0x000fc8000f8608ff */
[----:B------:R-:W-:Y:S02]  /*5d30*/  LEA.HI.X.SX32 R2, R2, UR5, 0x1, P3 ;  /* 0x0000000502027c11 */ /* 0x000fe400098f0eff */
[----:B------:R-:W-:Y:S02]  /*5d40*/  ISETP.LT.AND P3, PT, R4, UR7, !P0 ;  /* 0x0000000704007c0c */ /* 0x000fe4000c761270 */
[----:B------:R-:W-:-:S04]  /*5d50*/  LEA R6, P6, R5, R0, 0x1 ;  /* 0x0000000005067211 */ /* 0x000fc800078c08ff */
[C---:B------:R-:W-:Y:S01]  /*5d60*/  LEA.HI.X.SX32 R7, R5.reuse, R2, 0x1, P6 ;  /* 0x0000000205077211 */ /* 0x040fe200030f0eff */
[----:B------:R-:W0:Y:S01]  /*5d70*/  LDS.128 R60, [R3] ;  /* 0x00000000033c7984 */ /* 0x000e220000000c00 */
[----:B------:R-:W-:Y:S06]  /*5d80*/  BAR.SYNC.DEFER_BLOCKING 0x0 ;  /* 0x0000000000007b1d */ /* 0x000fec0000010000 */
[----:B------:R-:W-:Y:S02]  /*5d90*/  STSM.16.M88.4 [R56], R8 ;  /* 0x0000000838007844 */ /* 0x000fe40000000200 */
[----:B------:R-:W-:Y:S06]  /*5da0*/  BAR.SYNC.DEFER_BLOCKING 0x0 ;  /* 0x0000000000007b1d */ /* 0x000fec0000010000 */
[----:B------:R-:W1:Y:S02]  /*5db0*/  LDS.128 R28, [R3] ;  /* 0x00000000031c7984 */ /* 0x000e640000000c00 */
[----:B------:R-:W-:Y:S06]  /*5dc0*/  BAR.SYNC.DEFER_BLOCKING 0x0 ;  /* 0x0000000000007b1d */ /* 0x000fec0000010000 */
[----:B------:R2:W-:Y:S02]  /*5dd0*/  STSM.16.M88.4 [R56], R32 ;  /* 0x0000002038007844 */ /* 0x0005e40000000200 */
[----:B------:R-:W-:Y:S01]  /*5de0*/  BAR.SYNC.DEFER_BLOCKING 0x0 ;  /* 0x0000000000007b1d */ /* 0x000fe20000010000 */
[----:B--2---:R-:W-:-:S02]  /*5df0*/  VIADD R33, R5, UR6 ;  /* 0x0000000605217c36 */ /* 0x004fc40008000000 */
[----:B------:R-:W-:Y:S02]  /*5e00*/  VIADD R5, R4, 0x5 ;  /* 0x0000000504057836 */ /* 0x000fe40000000000 */
[C---:B------:R-:W-:Y:S01]  /*5e10*/  VIADD R35, R33.reuse, UR6 ;  /* 0x0000000621237c36 */ /* 0x040fe20008000000 */
[----:B------:R-:W-:-:S04]  /*5e20*/  LEA R32, P6, R33, R0, 0x1 ;  /* 0x0000000021207211 */ /* 0x000fc800078c08ff */
[----:B------:R-:W-:Y:S02]  /*5e30*/  LEA.HI.X.SX32 R33, R33, R2, 0x1, P6 ;  /* 0x0000000221217211 */ /* 0x000fe400030f0eff */
[C---:B------:R-:W-:Y:S01]  /*5e40*/  LEA R34, P6, R35.reuse, R0, 0x1 ;  /* 0x0000000023227211 */ /* 0x040fe200078c08ff */
[----:B------:R-:W2:Y:S01]  /*5e50*/  LDS.128 R24, [R3] ;  /* 0x0000000003187984 */ /* 0x000ea20000000c00 */
[----:B------:R-:W-:Y:S06]  /*5e60*/  BAR.SYNC.DEFER_BLOCKING 0x0 ;  /* 0x0000000000007b1d */ /* 0x000fec0000010000 */
[----:B------:R3:W-:Y:S02]  /*5e70*/  STSM.16.M88.4 [R56], R36 ;  /* 0x0000002438007844 */ /* 0x0007e40000000200 */
[----:B------:R-:W-:Y:S01]  /*5e80*/  BAR.SYNC.DEFER_BLOCKING 0x0 ;  /* 0x0000000000007b1d */ /* 0x000fe20000010000 */
[C---:B---3--:R-:W-:Y:S01]  /*5e90*/  VIADD R37, R35.reuse, UR6 ;  /* 0x0000000623257c36 */ /* 0x048fe20008000000 */
[----:B------:R-:W-:-:S02]  /*5ea0*/  LEA.HI.X.SX32 R35, R35, R2, 0x1, P6 ;  /* 0x0000000223237211 */ /* 0x000fc400030f0eff */
[----:B0-----:R-:W-:Y:S01]  /*5eb0*/  PRMT R38, R61, 0x7632, R38 ;  /* 0x000076323d267816 */ /* 0x001fe20000000026 */
[----:B------:R-:W-:Y:S01]  /*5ec0*/  VIADD R39, R37, UR6 ;  /* 0x0000000625277c36 */ /* 0x000fe20008000000 */
[----:B------:R-:W0:Y:S02]  /*5ed0*/  LDS.128 R20, [R3] ;  /* 0x0000000003147984 */ /* 0x000e240000000c00 */
[----:B------:R-:W-:Y:S06]  /*5ee0*/  BAR.SYNC.DEFER_BLOCKING 0x0 ;  /* 0x0000000000007b1d */ /* 0x000fec0000010000 */
[----:B------:R-:W-:Y:S02]  /*5ef0*/  STSM.16.M88.4 [R56], R40 ;  /* 0x0000002838007844 */ /* 0x000fe40000000200 */
[----:B------:R-:W-:Y:S06]  /*5f00*/  BAR.SYNC.DEFER_BLOCKING 0x0 ;  /* 0x0000000000007b1d */ /* 0x000fec0000010000 */
[----:B------:R-:W3:Y:S02]  /*5f10*/  LDS.128 R16, [R3] ;  /* 0x0000000003107984 */ /* 0x000ee40000000c00 */
[----:B------:R-:W-:Y:S06]  /*5f20*/  BAR.SYNC.DEFER_BLOCKING 0x0 ;  /* 0x0000000000007b1d */ /* 0x000fec0000010000 */
[----:B------:R-:W-:Y:S02]  /*5f30*/  STSM.16.M88.4 [R56], R44 ;  /* 0x0000002c38007844 */ /* 0x000fe40000000200 */
[----:B------:R-:W-:Y:S06]  /*5f40*/  BAR.SYNC.DEFER_BLOCKING 0x0 ;  /* 0x0000000000007b1d */ /* 0x000fec0000010000 */
[----:B------:R-:W4:Y:S02]  /*5f50*/  LDS.128 R12, [R3] ;  /* 0x00000000030c7984 */ /* 0x000f240000000c00 */
[----:B------:R-:W-:Y:S06]  /*5f60*/  BAR.SYNC.DEFER_BLOCKING 0x0 ;  /* 0x0000000000007b1d */ /* 0x000fec0000010000 */
[----:B------:R-:W-:Y:S02]  /*5f70*/  STSM.16.M88.4 [R56], R48 ;  /* 0x0000003038007844 */ /* 0x000fe40000000200 */
[----:B------:R-:W-:Y:S06]  /*5f80*/  BAR.SYNC.DEFER_BLOCKING 0x0 ;  /* 0x0000000000007b1d */ /* 0x000fec0000010000 */
[----:B------:R-:W5:Y:S02]  /*5f90*/  LDS.128 R8, [R3] ;  /* 0x0000000003087984 */ /* 0x000f640000000c00 */
[----:B------:R-:W-:Y:S06]  /*5fa0*/  BAR.SYNC.DEFER_BLOCKING 0x0 ;  /* 0x0000000000007b1d */ /* 0x000fec0000010000 */
[----:B------:R-:W-:Y:S02]  /*5fb0*/  STSM.16.M88.4 [R56], R52 ;  /* 0x0000003438007844 */ /* 0x000fe40000000200 */
[----:B------:R-:W-:Y:S06]  /*5fc0*/  BAR.SYNC.DEFER_BLOCKING 0x0 ;  /* 0x0000000000007b1d */ /* 0x000fec0000010000 */
[----:B------:R1:W-:Y:S01]  /*5fd0*/  @P3 STG.E.U16 desc[UR14][R6.64], R60 ;  /* 0x0000003c06003986 */ /* 0x0003e2000c10150e */
[----:B------:R-:W-:Y:S01]  /*5fe0*/  ISETP.LT.AND P3, PT, R5, UR7, !P0 ;  /* 0x0000000705007c0c */ /* 0x000fe2000c761270 */
[----:B------:R-:W-:Y:S01]  /*5ff0*/  VIADD R5, R4, 0x6 ;  /* 0x0000000604057836 */ /* 0x000fe20000000000 */
[----:B-1----:R-:W-:-:S02]  /*6000*/  PRMT R7, R60, 0x7632, R7 ;  /* 0x000076323c077816 */ /* 0x002fc40000000007 */
[----:B------:R-:W-:-:S03]  /*6010*/  LEA R6, P6, R37, R0, 0x1 ;  /* 0x0000000025067211 */ /* 0x000fc600078c08ff */
[----:B------:R1:W-:Y:S01]  /*6020*/  @P2 STG.E.U16 desc[UR14][R32.64], R7 ;  /* 0x0000000720002986 */ /* 0x0003e2000c10150e */
[----:B------:R-:W-:Y:S01]  /*6030*/  ISETP.LT.AND P2, PT, R5, UR7, !P0 ;  /* 0x0000000705007c0c */ /* 0x000fe2000c741270 */
[C---:B------:R-:W-:Y:S02]  /*6040*/  VIADD R5, R4.reuse, 0x7 ;  /* 0x0000000704057836 */ /* 0x040fe40000000000 */
[----:B------:R2:W-:Y:S03]  /*6050*/  @P1 STG.E.U16 desc[UR14][R34.64], R61 ;  /* 0x0000003d22001986 */ /* 0x0005e6000c10150e */
[----:B------:R-:W-:Y:S01]  /*6060*/  ISETP.LT.AND P1, PT, R5, UR7, !P0 ;  /* 0x0000000705007c0c */ /* 0x000fe2000c721270 */
[----:B------:R-:W-:Y:S01]  /*6070*/  VIADD R5, R4, 0x8 ;  /* 0x0000000804057836 */ /* 0x000fe20000000000 */
[----:B-1----:R-:W-:Y:S01]  /*6080*/  LEA.HI.X.SX32 R7, R37, R2, 0x1, P6 ;  /* 0x0000000225077211 */ /* 0x002fe200030f0eff */
[C---:B------:R-:W-:Y:S01]  /*6090*/  VIADD R33, R39.reuse, UR6 ;  /* 0x0000000627217c36 */ /* 0x040fe20008000000 */
[----:B------:R-:W-:-:S03]  /*60a0*/  LEA R36, P6, R39, R0, 0x1 ;  /* 0x0000000027247211 */ /* 0x000fc600078c08ff */
[----:B------:R1:W-:Y:S01]  /*60b0*/  @P5 STG.E.U16 desc[UR14][R6.64], R38 ;  /* 0x0000002606005986 */ /* 0x0003e2000c10150e */
[----:B------:R-:W-:Y:S01]  /*60c0*/  LEA.HI.X.SX32 R37, R39, R2, 0x1, P6 ;  /* 0x0000000227257211 */ /* 0x000fe200030f0eff */
[----:B--2---:R-:W-:Y:S01]  /*60d0*/  VIADD R35, R33, UR6 ;  /* 0x0000000621237c36 */ /* 0x004fe20008000000 */
[----:B------:R-:W-:Y:S01]  /*60e0*/  ISETP.LT.AND P5, PT, R5, UR7, !P0 ;  /* 0x0000000705007c0c */ /* 0x000fe2000c7a1270 */
[----:B------:R-:W-:Y:S01]  /*60f0*/  VIADD R5, R4, 0x9 ;  /* 0x0000000904057836 */ /* 0x000fe20000000000 */
[C---:B------:R-:W-:Y:S01]  /*6100*/  LEA R32, P6, R33.reuse, R0, 0x1 ;  /* 0x0000000021207211 */ /* 0x040fe200078c08ff */
[----:B------:R2:W-:Y:S01]  /*6110*/  @P4 STG.E.U16 desc[UR14][R36.64], R62 ;  /* 0x0000003e24004986 */ /* 0x0005e2000c10150e */
[----:B------:R-:W-:Y:S02]  /*6120*/  PRMT R39, R62, 0x7632, R39 ;  /* 0x000076323e277816 */ /* 0x000fe40000000027 */
[----:B------:R-:W-:Y:S02]  /*6130*/  LEA.HI.X.SX32 R33, R33, R2, 0x1, P6 ;  /* 0x0000000221217211 */ /* 0x000fe400030f0eff */
[----:B------:R-:W-:Y:S01]  /*6140*/  ISETP.LT.AND P4, PT, R5, UR7, !P0 ;  /* 0x0000000705007c0c */ /* 0x000fe2000c781270 */
[----:B------:R-:W-:Y:S01]  /*6150*/  VIADD R5, R4, 0xa ;  /* 0x0000000a04057836 */ /* 0x000fe20000000000 */
[C---:B------:R-:W-:Y:S01]  /*6160*/  LEA R34, P6, R35.reuse, R0, 0x1 ;  /* 0x0000000023227211 */ /* 0x040fe200078c08ff */
[----:B-1----:R-:W-:Y:S01]  /*6170*/  VIADD R7, R35, UR6 ;  /* 0x0000000623077c36 */ /* 0x002fe20008000000 */
[----:B------:R1:W-:Y:S01]  /*6180*/  @P3 STG.E.U16 desc[UR14][R32.64], R39 ;  /* 0x0000002720003986 */ /* 0x0003e2000c10150e */
[----:B------:R-:W-:-:S02]  /*6190*/  PRMT R38, R63, 0x7632, R38 ;  /* 0x000076323f267816 */ /* 0x000fc40000000026 */
[----:B------:R-:W-:Y:S01]  /*61a0*/  LEA.HI.X.SX32 R35, R35, R2, 0x1, P6 ;  /* 0x0000000223237211 */ /* 0x000fe200030f0eff */
[----:B--2---:R-:W-:Y:S01]  /*61b0*/  VIADD R37, R7, UR6 ;  /* 0x0000000607257c36 */ /* 0x004fe20008000000 */
[----:B------:R-:W-:Y:S01]  /*61c0*/  ISETP.LT.AND P3, PT, R5, UR7, !P0 ;  /* 0x0000000705007c0c */ /* 0x000fe2000c761270 */
[C---:B------:R-:W-:Y:S01]  /*61d0*/  VIADD R5, R4.reuse, 0xb ;  /* 0x0000000b04057836 */ /* 0x040fe20000000000 */
[----:B------:R-:W-:Y:S01]  /*61e0*/  LEA R6, P6, R7, R0, 0x1 ;  /* 0x0000000007067211 */ /* 0x000fe200078c08ff */
[----:B------:R2:W-:Y:S03]  /*61f0*/  @P2 STG.E.U16 desc[UR14][R34.64], R63 ;  /* 0x0000003f22002986 */ /* 0x0005e6000c10150e */
[----:B------:R-:W-:Y:S01]  /*6200*/  ISETP.LT.AND P2, PT, R5, UR7, !P0 ;  /* 0x0000000705007c0c */ /* 0x000fe2000c741270 */
[----:B------:R-:W-:Y:S01]  /*6210*/  VIADD R5, R4, 0xc ;  /* 0x0000000c04057836 */ /* 0x000fe20000000000 */
[----:B------:R-:W-:Y:S01]  /*6220*/  LEA.HI.X.SX32 R7, R7, R2, 0x1, P6 ;  /* 0x0000000207077211 */ /* 0x000fe200030f0eff */
[C---:B-1----:R-:W-:Y:S01]  /*6230*/  VIADD R33, R37.reuse, UR6 ;  /* 0x0000000625217c36 */ /* 0x042fe20008000000 */
[----:B------:R-:W-:-:S02]  /*6240*/  LEA R36, P6, R37, R0, 0x1 ;  /* 0x0000000025247211 */ /* 0x000fc400078c08ff */
[----:B------:R-:W-:Y:S01]  /*6250*/  PRMT R39, R28, 0x7632, R39 ;  /* 0x000076321c277816 */ /* 0x000fe20000000027 */
[----:B------:R1:W-:Y:S01]  /*6260*/  @P1 STG.E.U16 desc[UR14][R6.64], R38 ;  /* 0x0000002606001986 */ /* 0x0003e2000c10150e */
[----:B------:R-:W-:Y:S01]  /*6270*/  LEA.HI.X.SX32 R37, R37, R2, 0x1, P6 ;  /* 0x0000000225257211 */ /* 0x000fe200030f0eff */
[----:B--2---:R-:W-:Y:S01]  /*6280*/  VIADD R35, R33, UR6 ;  /* 0x0000000621237c36 */ /* 0x004fe20008000000 */
[----:B------:R-:W-:Y:S01]  /*6290*/  ISETP.LT.AND P1, PT, R5, UR7, !P0 ;  /* 0x0000000705007c0c */ /* 0x000fe2000c721270 */
[----:B------:R-:W-:Y:S01]  /*62a0*/  VIADD R5, R4, 0xd ;  /* 0x0000000d04057836 */ /* 0x000fe20000000000 */
[C---:B------:R-:W-:Y:S01]  /*62b0*/  LEA R32, P6, R33.reuse, R0, 0x1 ;  /* 0x0000000021207211 */ /* 0x040fe200078c08ff */
[----:B------:R2:W-:Y:S03]  /*62c0*/  @P5 STG.E.U16 desc[UR14][R36.64], R28 ;  /* 0x0000001c24005986 */ /* 0x0005e6000c10150e */
[----:B------:R-:W-:-:S02]  /*62d0*/  LEA.HI.X.SX32 R33, R33, R2, 0x1, P6 ;  /* 0x0000000221217211 */ /* 0x000fc400030f0eff */
[----:B------:R-:W-:Y:S01]  /*62e0*/  ISETP.LT.AND P5, PT, R5, UR7, !P0 ;  /* 0x0000000705007c0c */ /* 0x000fe2000c7a1270 */
[C---:B------:R-:W-:Y:S01]  /*62f0*/  VIADD R5, R4.reuse, 0xe ;  /* 0x0000000e04057836 */ /* 0x040fe20000000000 */
[C---:B------:R-:W-:Y:S01]  /*6300*/  LEA R34, P6, R35.reuse, R0, 0x1 ;  /* 0x0000000023227211 */ /* 0x040fe200078c08ff */
[C---:B-1----:R-:W-:Y:S01]  /*6310*/  VIADD R7, R35.reuse, UR6 ;  /* 0x0000000623077c36 */ /* 0x042fe20008000000 */
[----:B------:R1:W-:Y:S02]  /*6320*/  @P4 STG.E.U16 desc[UR14][R32.64], R39 ;  /* 0x0000002720004986 */ /* 0x0003e4000c10150e */
        /* <DEDUP_REMOVED lines=10> */
[----:B------:R-:W-:-:S04]  /*63d0*/  LEA R36, P6, R37, R0, 0x1 ;  /* 0x0000000025247211 */ /* 0x000fc800078c08ff */
[----:B------:R-:W-:Y:S02]  /*63e0*/  LEA.HI.X.SX32 R37, R37, R2, 0x1, P6 ;  /* 0x0000000225257211 */ /* 0x000fe400030f0eff */
[----:B--2---:R-:W-:Y:S01]  /*63f0*/  PRMT R35, R29, 0x7632, R35 ;  /* 0x000076321d237816 */ /* 0x004fe20000000023 */
[C---:B------:R-:W-:Y:S01]  /*6400*/  VIADD R29, R33.reuse, UR6 ;  /* 0x00000006211d7c36 */ /* 0x040fe20008000000 */
[----:B------:R-:W-:-:S03]  /*6410*/  LEA R32, P6, R33, R0, 0x1 ;  /* 0x0000000021207211 */ /* 0x000fc600078c08ff */
[----:B------:R1:W-:Y:S01]  /*6420*/  @P2 STG.E.U16 desc[UR14][R6.64], R35 ;  /* 0x0000002306002986 */ /* 0x0003e2000c10150e */
[----:B------:R-:W-:Y:S01]  /*6430*/  ISETP.LT.AND P2, PT, R5, UR7, !P0 ;  /* 0x0000000705007c0c */ /* 0x000fe2000c741270 */
[C---:B------:R-:W-:Y:S01]  /*6440*/  VIADD R5, R4.reuse, 0x11 ;  /* 0x0000001104057836 */ /* 0x040fe20000000000 */
[----:B------:R-:W-:Y:S01]  /*6450*/  LEA.HI.X.SX32 R33, R33, R2, 0x1, P6 ;  /* 0x0000000221217211 */ /* 0x000fe200030f0eff */
[----:B------:R2:W-:Y:S01]  /*6460*/  @P1 STG.E.U16 desc[UR14][R36.64], R30 ;  /* 0x0000001e24001986 */ /* 0x0005e2000c10150e */
[----:B------:R-:W-:Y:S02]  /*6470*/  LEA R28, P6, R29, R0, 0x1 ;  /* 0x000000001d1c7211 */ /* 0x000fe400078c08ff */
[----:B------:R-:W-:Y:S01]  /*6480*/  ISETP.LT.AND P1, PT, R5, UR7, !P0 ;  /* 0x0000000705007c0c */ /* 0x000fe2000c721270 */
[----:B------:R-:W-:Y:S02]  /*6490*/  VIADD R5, R4, 0x12 ;  /* 0x0000001204057836 */ /* 0x000fe40000000000 */
[C---:B-1----:R-:W-:Y:S01]  /*64a0*/  VIADD R7, R29.reuse, UR6 ;  /* 0x000000061d077c36 */ /* 0x042fe20008000000 */
[----:B------:R-:W-:-:S02]  /*64b0*/  LEA.HI.X.SX32 R29, R29, R2, 0x1, P6 ;  /* 0x000000021d1d7211 */ /* 0x000fc400030f0eff */
[----:B--2---:R-:W-:Y:S01]  /*64c0*/  PRMT R37, R30, 0x7632, R37 ;  /* 0x000076321e257816 */ /* 0x004fe20000000025 */
[C---:B------:R-:W-:Y:S01]  /*64d0*/  VIADD R35, R7.reuse, UR6 ;  /* 0x0000000607237c36 */ /* 0x040fe20008000000 */
[----:B------:R-:W-:Y:S02]  /*64e0*/  LEA R6, P6, R7, R0, 0x1 ;  /* 0x0000000007067211 */ /* 0x000fe400078c08ff */
[----:B------:R-:W-:Y:S01]  /*64f0*/  PRMT R30, R31, 0x7632, R30 ;  /* 0x000076321f1e7816 */ /* 0x000fe2000000001e */
[----:B------:R1:W-:Y:S01]  /*6500*/  @P5 STG.E.U16 desc[UR14][R32.64], R37 ;  /* 0x0000002520005986 */ /* 0x0003e2000c10150e */
[----:B------:R-:W-:Y:S01]  /*6510*/  ISETP.LT.AND P5, PT, R5, UR7, !P0 ;  /* 0x0000000705007c0c */ /* 0x000fe2000c7a1270 */
[----:B------:R-:W-:Y:S01]  /*6520*/  VIADD R5, R4, 0x13 ;  /* 0x0000001304057836 */ /* 0x000fe20000000000 */
[----:B------:R-:W-:Y:S01]  /*6530*/  LEA.HI.X.SX32 R7, R7, R2, 0x1, P6 ;  /* 0x0000000207077211 */ /* 0x000fe200030f0eff */
[----:B------:R2:W-:Y:S01]  /*6540*/  @P4 STG.E.U16 desc[UR14][R28.64], R31 ;  /* 0x0000001f1c004986 */ /* 0x0005e2000c10150e */
[----:B------:R-:W-:-:S02]  /*6550*/  LEA R34, P6, R35, R0, 0x1 ;  /* 0x0000000023227211 */ /* 0x000fc400078c08ff */
[----:B------:R-:W-:Y:S01]  /*6560*/  ISETP.LT.AND P4, PT, R5, UR7, !P0 ;  /* 0x0000000705007c0c */ /* 0x000fe2000c781270 */
[C---:B------:R-:W-:Y:S01]  /*6570*/  VIADD R5, R4.reuse, 0x14 ;  /* 0x0000001404057836 */ /* 0x040fe20000000000 */
[----:B------:R0:W-:Y:S01]  /*6580*/  @P3 STG.E.U16 desc[UR14][R6.64], R30 ;  /* 0x0000001e06003986 */ /* 0x0001e2000c10150e */
[C---:B-1----:R-:W-:Y:S01]  /*6590*/  VIADD R33, R35.reuse, UR6 ;  /* 0x0000000623217c36 */ /* 0x042fe20008000000 */
[----:B------:R-:W-:Y:S02]  /*65a0*/  LEA.HI.X.SX32 R35, R35, R2, 0x1, P6 ;  /* 0x0000000223237211 */ /* 0x000fe400030f0eff */
[----:B------:R-:W-:Y:S01]  /*65b0*/  ISETP.LT.AND P3, PT, R5, UR7, !P0 ;  /* 0x0000000705007c0c */ /* 0x000fe2000c761270 */
[C---:B------:R-:W-:Y:S01]  /*65c0*/  VIADD R5, R4.reuse, 0x15 ;  /* 0x0000001504057836 */ /* 0x040fe20000000000 */
[C---:B------:R-:W-:Y:S01]  /*65d0*/  LEA R32, P6, R33.reuse, R0, 0x1 ;  /* 0x0000000021207211 */ /* 0x040fe200078c08ff */
[C---:B--2---:R-:W-:Y:S01]  /*65e0*/  VIADD R29, R33.reuse, UR6 ;  /* 0x00000006211d7c36 */ /* 0x044fe20008000000 */
[----:B------:R1:W-:Y:S02]  /*65f0*/  @P2 STG.E.U16 desc[UR14][R34.64], R24 ;  /* 0x0000001822002986 */ /* 0x0003e4000c10150e */
[----:B------:R-:W-:Y:S01]  /*6600*/  LEA.HI.X.SX32 R33, R33, R2, 0x1, P6 ;  /* 0x0000000221217211 */ /* 0x000fe200030f0eff */
[----:B0-----:R-:W-:Y:S01]  /*6610*/  VIADD R7, R29, UR6 ;  /* 0x000000061d077c36 */ /* 0x001fe20008000000 */
[----:B------:R-:W-:Y:S01]  /*6620*/  ISETP.LT.AND P2, PT, R5, UR7, !P0 ;  /* 0x0000000705007c0c */ /* 0x000fe2000c741270 */
[----:B------:R-:W-:Y:S01]  /*6630*/  VIADD R5, R4, 0x16 ;  /* 0x0000001604057836 */ /* 0x000fe20000000000 */
[----:B------:R-:W-:Y:S01]  /*6640*/  LEA R28, P6, R29, R0, 0x1 ;  /* 0x000000001d1c7211 */ /* 0x000fe200078c08ff */
[----:B------:R-:W-:-:S03]  /*6650*/  VIADD R31, R7, UR6 ;  /* 0x00000006071f7c36 */ /* 0x000fc60008000000 */
[----:B------:R-:W-:Y:S02]  /*6660*/  LEA.HI.X.SX32 R29, R29, R2, 0x1, P6 ;  /* 0x000000021d1d7211 */ /* 0x000fe400030f0eff */
[----:B-1----:R-:W-:Y:S02]  /*6670*/  PRMT R35, R24, 0x7632, R35 ;  /* 0x0000763218237816 */ /* 0x002fe40000000023 */
        /* <DEDUP_REMOVED lines=9> */
[C---:B0-----:R-:W-:Y:S01]  /*6710*/  VIADD R33, R31.reuse, UR6 ;  /* 0x000000061f217c36 */ /* 0x041fe20008000000 */
[----:B------:R-:W-:-:S02]  /*6720*/  LEA.HI.X.SX32 R31, R31, R2, 0x1, P6 ;  /* 0x000000021f1f7211 */ /* 0x000fc400030f0eff */
[----:B-1----:R-:W-:Y:S01]  /*6730*/  PRMT R29, R25, 0x7632, R29 ;  /* 0x00007632191d7816 */ /* 0x002fe2000000001d */
        /* <DEDUP_REMOVED lines=25> */
[C---:B0-----:R-:W-:Y:S01]  /*68d0*/  VIADD R31, R29.reuse, UR6 ;  /* 0x000000061d1f7c36 */ /* 0x041fe20008000000 */
[----:B------:R-:W-:Y:S02]  /*68e0*/  LEA.HI.X.SX32 R29, R29, R2, 0x1, P6 ;  /* 0x000000021d1d7211 */ /* 0x000fe400030f0eff */
        /* <DEDUP_REMOVED lines=8> */
[----:B------:R-:W-:Y:S01]  /*6970*/  VIADD R5, R4, 0x1e ;  /* 0x0000001e04057836 */ /* 0x000fe20000000000 */
[----:B------:R-:W-:Y:S01]  /*6980*/  LEA R24, P6, R25, R0, 0x1 ;  /* 0x0000000019187211 */ /* 0x000fe200078c08ff */
[----:B------:R-:W-:-:S03]  /*6990*/  VIADD R27, R7, UR6 ;  /* 0x00000006071b7c36 */ /* 0x000fc60008000000 */
[----:B------:R-:W-:Y:S02]  /*69a0*/  LEA.HI.X.SX32 R25, R25, R2, 0x1, P6 ;  /* 0x0000000219197211 */ /* 0x000fe400030f0eff */
[----:B0-----:R-:W-:Y:S02]  /*69b0*/  PRMT R29, R20, 0x7632, R29 ;  /* 0x00007632141d7816 */ /* 0x001fe4000000001d */
        /* <DEDUP_REMOVED lines=43> */
[----:B---3--:R0:W-:Y:S02]  /*6c70*/  @P1 STG.E.U16 desc[UR14][R24.64], R16 ;  /* 0x0000001018001986 */ /* 0x0081e4000c10150e */
        /* <DEDUP_REMOVED lines=47> */
[----:B------:R0:W3:Y:S01]  /*6f70*/  LDS.128 R24, [R3] ;  /* 0x0000000003187984 */ /* 0x0000e20000000c00 */
[----:B------:R-:W-:Y:S01]  /*6f80*/  ISETP.LT.AND P4, PT, R5, UR7, !P0 ;  /* 0x0000000705007c0c */ /* 0x000fe2000c781270 */
[C---:B------:R-:W-:Y:S01]  /*6f90*/  VIADD R5, R4.reuse, 0x2d ;  /* 0x0000002d04057836 */ /* 0x040fe20000000000 */
[C---:B------:R-:W-:Y:S01]  /*6fa0*/  LEA R22, P6, R23.reuse, R0, 0x1 ;  /* 0x0000000017167211 */ /* 0x040fe200078c08ff */
[C---:B-1----:R-:W-:Y:S01]  /*6fb0*/  VIADD R17, R23.reuse, UR6 ;  /* 0x0000000617117c36 */ /* 0x042fe20008000000 */
[----:B----4-:R1:W-:Y:S02]  /*6fc0*/  @P3 STG.E.U16 desc[UR14][R20.64], R12 ;  /* 0x0000000c14003986 */ /* 0x0103e4000c10150e */
[----:B------:R-:W-:Y:S01]  /*6fd0*/  LEA.HI.X.SX32 R23, R23, R2, 0x1, P6 ;  /* 0x0000000217177211 */ /* 0x000fe200030f0eff */
[----:B--2---:R-:W-:Y:S01]  /*6fe0*/  VIADD R7, R17, UR6 ;  /* 0x0000000611077c36 */ /* 0x004fe20008000000 */
[----:B------:R-:W-:Y:S01]  /*6ff0*/  ISETP.LT.AND P3, PT, R5, UR7, !P0 ;  /* 0x0000000705007c0c */ /* 0x000fe2000c761270 */
[----:B------:R-:W-:Y:S01]  /*7000*/  VIADD R5, R4, 0x2e ;  /* 0x0000002e04057836 */ /* 0x000fe20000000000 */
[----:B------:R-:W-:Y:S01]  /*7010*/  LEA R16, P6, R17, R0, 0x1 ;  /* 0x0000000011107211 */ /* 0x000fe200078c08ff */
[----:B------:R-:W-:-:S02]  /*7020*/  VIADD R19, R7, UR6 ;  /* 0x0000000607137c36 */ /* 0x000fc40008000000 */
[----:B0-----:R-:W-:Y:S01]  /*7030*/  VIADD R3, R4, 0x3a ;  /* 0x0000003a04037836 */ /* 0x001fe20000000000 */
        /* <DEDUP_REMOVED lines=46> */
[----:B-----5:R1:W-:Y:S01]  /*7320*/  @P5 STG.E.U16 desc[UR14][R16.64], R8 ;  /* 0x0000000810005986 */ /* 0x0203e2000c10150e */
[----:B------:R-:W-:Y:S02]  /*7330*/  LEA R12, P6, R15, R0, 0x1 ;  /* 0x000000000f0c7211 */ /* 0x000fe400078c08ff */
[----:B------:R-:W-:Y:S01]  /*7340*/  ISETP.LT.AND P5, PT, R5, UR7, !P0 ;  /* 0x0000000705007c0c */ /* 0x000fe2000c7a1270 */
[----:B------:R-:W-:Y:S01]  /*7350*/  VIADD R5, R4, 0x36 ;  /* 0x0000003604057836 */ /* 0x000fe20000000000 */
[----:B0-----:R-:W-:Y:S02]  /*7360*/  PRMT R7, R8, 0x7632, R7 ;  /* 0x0000763208077816 */ /* 0x001fe40000000007 */
[C---:B------:R-:W-:Y:S01]  /*7370*/  LEA.HI.X.SX32 R13, R15.reuse, R2, 0x1, P6 ;  /* 0x000000020f0d7211 */ /* 0x040fe200030f0eff */
[----:B------:R-:W-:Y:S01]  /*7380*/  VIADD R15, R15, UR6 ;  /* 0x000000060f0f7c36 */ /* 0x000fe20008000000 */
[----:B-1----:R-:W-:Y:S01]  /*7390*/  PRMT R16, R9, 0x7632, R16 ;  /* 0x0000763209107816 */ /* 0x002fe20000000010 */
[----:B------:R0:W-:Y:S01]  /*73a0*/  @P4 STG.E.U16 desc[UR14][R18.64], R7 ;  /* 0x0000000712004986 */ /* 0x0001e2000c10150e */
[----:B------:R-:W-:Y:S01]  /*73b0*/  ISETP.LT.AND P4, PT, R5, UR7, !P0 ;  /* 0x0000000705007c0c */ /* 0x000fe2000c781270 */
[C---:B------:R-:W-:Y:S01]  /*73c0*/  VIADD R5, R4.reuse, 0x37 ;  /* 0x0000003704057836 */ /* 0x040fe20000000000 */
[C---:B------:R-:W-:Y:S01]  /*73d0*/  LEA R6, P6, R15.reuse, R0, 0x1 ;  /* 0x000000000f067211 */ /* 0x040fe200078c08ff */
[----:B------:R-:W-:Y:S01]  /*73e0*/  VIADD R17, R15, UR6 ;  /* 0x000000060f117c36 */ /* 0x000fe20008000000 */
[----:B------:R1:W-:Y:S02]  /*73f0*/  @P3 STG.E.U16 desc[UR14][R12.64], R9 ;  /* 0x000000090c003986 */ /* 0x0003e4000c10150e */
[----:B------:R-:W-:Y:S01]  /*7400*/  ISETP.LT.AND P3, PT, R5, UR7, !P0 ;  /* 0x0000000705007c0c */ /* 0x000fe2000c761270 */
[----:B------:R-:W-:Y:S01]  /*7410*/  VIADD R5, R4, 0x38 ;  /* 0x0000003804057836 */ /* 0x000fe20000000000 */
[----:B0-----:R-:W-:Y:S01]  /*7420*/  LEA.HI.X.SX32 R7, R15, R2, 0x1, P6 ;  /* 0x000000020f077211 */ /* 0x001fe200030f0eff */
[C---:B------:R-:W-:Y:S01]  /*7430*/  VIADD R19, R17.reuse, UR6 ;  /* 0x0000000611137c36 */ /* 0x040fe20008000000 */
[----:B------:R-:W-:-:S03]  /*7440*/  LEA R14, P6, R17, R0, 0x1 ;  /* 0x00000000110e7211 */ /* 0x000fc600078c08ff */
[----:B------:R0:W-:Y:S01]  /*7450*/  @P2 STG.E.U16 desc[UR14][R6.64], R16 ;  /* 0x0000001006002986 */ /* 0x0001e2000c10150e */
[----:B------:R-:W-:Y:S01]  /*7460*/  LEA.HI.X.SX32 R15, R17, R2, 0x1, P6 ;  /* 0x00000002110f7211 */ /* 0x000fe200030f0eff */
[----:B-1----:R-:W-:Y:S01]  /*7470*/  VIADD R13, R19, UR6 ;  /* 0x00000006130d7c36 */ /* 0x002fe20008000000 */
[----:B------:R-:W-:Y:S01]  /*7480*/  ISETP.LT.AND P2, PT, R5, UR7, !P0 ;  /* 0x0000000705007c0c */ /* 0x000fe2000c741270 */
[----:B------:R-:W-:Y:S01]  /*7490*/  VIADD R5, R4, 0x39 ;  /* 0x0000003904057836 */ /* 0x000fe20000000000 */
[C---:B------:R-:W-:Y:S01]  /*74a0*/  LEA R8, P6, R19.reuse, R0, 0x1 ;  /* 0x0000000013087211 */ /* 0x040fe200078c08ff */
[----:B------:R1:W-:Y:S03]  /*74b0*/  @P1 STG.E.U16 desc[UR14][R14.64], R10 ;  /* 0x0000000a0e001986 */ /* 0x0003e6000c10150e */
[----:B------:R-:W-:Y:S02]  /*74c0*/  LEA.HI.X.SX32 R9, R19, R2, 0x1, P6 ;  /* 0x0000000213097211 */ /* 0x000fe400030f0eff */
[----:B------:R-:W-:Y:S01]  /*74d0*/  ISETP.LT.AND P1, PT, R5, UR7, !P0 ;  /* 0x0000000705007c0c */ /* 0x000fe2000c721270 */
[----:B------:R-:W-:Y:S01]  /*74e0*/  VIADD R5, R13, UR6 ;  /* 0x000000060d057c36 */ /* 0x000fe20008000000 */
[----:B0-----:R-:W-:-:S02]  /*74f0*/  PRMT R7, R10, 0x7632, R7 ;  /* 0x000076320a077816 */ /* 0x001fc40000000007 */
[----:B------:R-:W-:-:S03]  /*7500*/  LEA R12, P6, R13, R0, 0x1 ;  /* 0x000000000d0c7211 */ /* 0x000fc600078c08ff */
[----:B------:R0:W-:Y:S01]  /*7510*/  @P5 STG.E.U16 desc[UR14][R8.64], R7 ;  /* 0x0000000708005986 */ /* 0x0001e2000c10150e */
[----:B------:R-:W-:Y:S01]  /*7520*/  LEA.HI.X.SX32 R13, R13, R2, 0x1, P6 ;  /* 0x000000020d0d7211 */ /* 0x000fe200030f0eff */
[----:B-1----:R-:W-:Y:S01]  /*7530*/  VIADD R15, R5, UR6 ;  /* 0x00000006050f7c36 */ /* 0x002fe20008000000 */
[----:B------:R-:W-:Y:S01]  /*7540*/  ISETP.LT.AND P5, PT, R3, UR7, !P0 ;  /* 0x0000000703007c0c */ /* 0x000fe2000c7a1270 */
[C---:B------:R-:W-:Y:S01]  /*7550*/  VIADD R3, R4.reuse, 0x3b ;  /* 0x0000003b04037836 */ /* 0x040fe20000000000 */
[----:B------:R-:W-:Y:S01]  /*7560*/  LEA R6, P6, R5, R0, 0x1 ;  /* 0x0000000005067211 */ /* 0x000fe200078c08ff */
[----:B------:R1:W-:Y:S03]  /*7570*/  @P4 STG.E.U16 desc[UR14][R12.64], R11 ;  /* 0x0000000b0c004986 */ /* 0x0003e6000c10150e */
[----:B------:R-:W-:Y:S01]  /*7580*/  ISETP.LT.AND P4, PT, R3, UR7, !P0 ;  /* 0x0000000703007c0c */ /* 0x000fe2000c781270 */
[----:B------:R-:W-:Y:S01]  /*7590*/  VIADD R3, R4, 0x3c ;  /* 0x0000003c04037836 */ /* 0x000fe20000000000 */
[----:B0-----:R-:W-:Y:S01]  /*75a0*/  LEA.HI.X.SX32 R7, R5, R2, 0x1, P6 ;  /* 0x0000000205077211 */ /* 0x001fe200030f0eff */
[----:B------:R-:W-:Y:S01]  /*75b0*/  VIADD R5, R15, UR6 ;  /* 0x000000060f057c36 */ /* 0x000fe20008000000 */
[----:B------:R-:W-:-:S02]  /*75c0*/  PRMT R9, R11, 0x7632, R9 ;  /* 0x000076320b097816 */ /* 0x000fc40000000009 */
[----:B------:R-:W-:Y:S01]  /*75d0*/  LEA R14, P6, R15, R0, 0x1 ;  /* 0x000000000f0e7211 */ /* 0x000fe200078c08ff */
[----:B-1----:R-:W-:Y:S02]  /*75e0*/  VIADD R11, R5, UR6 ;  /* 0x00000006050b7c36 */ /* 0x002fe40008000000 */
[----:B------:R0:W-:Y:S01]  /*75f0*/  @P3 STG.E.U16 desc[UR14][R6.64], R9 ;  /* 0x0000000906003986 */ /* 0x0001e2000c10150e */
[----:B------:R-:W-:Y:S02]  /*7600*/  LEA.HI.X.SX32 R15, R15, R2, 0x1, P6 ;  /* 0x000000020f0f7211 */ /* 0x000fe400030f0eff */
[----:B------:R-:W-:Y:S01]  /*7610*/  ISETP.LT.AND P3, PT, R3, UR7, !P0 ;  /* 0x0000000703007c0c */ /* 0x000fe2000c761270 */
[C---:B------:R-:W-:Y:S01]  /*7620*/  VIADD R3, R4.reuse, 0x3d ;  /* 0x0000003d04037836 */ /* 0x040fe20000000000 */
[----:B------:R-:W-:Y:S01]  /*7630*/  LEA R8, P6, R5, R0, 0x1 ;  /* 0x0000000005087211 */ /* 0x000fe200078c08ff */
[----:B------:R-:W-:Y:S01]  /*7640*/  VIADD R13, R11, UR6 ;  /* 0x000000060b0d7c36 */ /* 0x000fe20008000000 */
[----:B---3--:R-:W-:Y:S02]  /*7650*/  @P2 STG.E.U16 desc[UR14][R14.64], R24 ;  /* 0x000000180e002986 */ /* 0x008fe4000c10150e */
[----:B------:R-:W-:Y:S01]  /*7660*/  ISETP.LT.AND P2, PT, R3, UR7, !P0 ;  /* 0x0000000703007c0c */ /* 0x000fe2000c741270 */
[----:B------:R-:W-:Y:S01]  /*7670*/  VIADD R3, R13, UR6 ;  /* 0x000000060d037c36 */ /* 0x000fe20008000000 */
[----:B0-----:R-:W-:Y:S01]  /*7680*/  LEA.HI.X.SX32 R9, R5, R2, 0x1, P6 ;  /* 0x0000000205097211 */ /* 0x001fe200030f0eff */
[----:B------:R-:W-:Y:S01]  /*7690*/  VIADD R5, R4, 0x3e ;  /* 0x0000003e04057836 */ /* 0x000fe20000000000 */
[----:B------:R-:W-:Y:S01]  /*76a0*/  PRMT R7, R24, 0x7632, R7 ;  /* 0x0000763218077816 */ /* 0x000fe20000000007 */
[----:B------:R-:W-:Y:S01]  /*76b0*/  VIADD R17, R3, UR6 ;  /* 0x0000000603117c36 */ /* 0x000fe20008000000 */
[----:B------:R-:W-:-:S03]  /*76c0*/  LEA R10, P6, R11, R0, 0x1 ;  /* 0x000000000b0a7211 */ /* 0x000fc600078c08ff */
[----:B------:R0:W-:Y:S01]  /*76d0*/  @P1 STG.E.U16 desc[UR14][R8.64], R7 ;  /* 0x0000000708001986 */ /* 0x0001e2000c10150e */
[----:B------:R-:W-:Y:S01]  /*76e0*/  LEA.HI.X.SX32 R11, R11, R2, 0x1, P6 ;  /* 0x000000020b0b7211 */ /* 0x000fe200030f0eff */
[----:B------:R-:W-:Y:S01]  /*76f0*/  VIADD R19, R17, UR6 ;  /* 0x0000000611137c36 */ /* 0x000fe20008000000 */
[-C--:B------:R-:W-:Y:S02]  /*7700*/  LEA R6, P1, R13, R0.reuse, 0x1 ;  /* 0x000000000d067211 */ /* 0x080fe400078208ff */
[----:B------:R-:W-:Y:S01]  /*7710*/  LEA R12, P6, R3, R0, 0x1 ;  /* 0x00000000030c7211 */ /* 0x000fe200078c08ff */
[----:B------:R-:W-:Y:S01]  /*7720*/  VIADD R21, R19, UR6 ;  /* 0x0000000613157c36 */ /* 0x000fe20008000000 */
[----:B------:R1:W-:Y:S01]  /*7730*/  @P5 STG.E.U16 desc[UR14][R10.64], R25 ;  /* 0x000000190a005986 */ /* 0x0003e2000c10150e */
[-C--:B0-----:R-:W-:Y:S02]  /*7740*/  LEA.HI.X.SX32 R7, R13, R2.reuse, 0x1, P1 ;  /* 0x000000020d077211 */ /* 0x081fe400008f0eff */
[----:B------:R-:W-:Y:S01]  /*7750*/  LEA.HI.X.SX32 R13, R3, R2, 0x1, P6 ;  /* 0x00000002030d7211 */ /* 0x000fe200030f0eff */
[----:B------:R-:W-:Y:S01]  /*7760*/  VIADD R3, R4, 0x3f ;  /* 0x0000003f04037836 */ /* 0x000fe20000000000 */
[----:B------:R-:W-:-:S02]  /*7770*/  LEA R8, P1, R19, R0, 0x1 ;  /* 0x0000000013087211 */ /* 0x000fc400078208ff */
[----:B------:R-:W-:Y:S02]  /*7780*/  LEA R14, P6, R17, R0, 0x1 ;  /* 0x00000000110e7211 */ /* 0x000fe400078c08ff */
[-C--:B------:R-:W-:Y:S02]  /*7790*/  LEA.HI.X.SX32 R9, R19, R2.reuse, 0x1, P1 ;  /* 0x0000000213097211 */ /* 0x080fe400008f0eff */
[----:B------:R-:W-:Y:S02]  /*77a0*/  ISETP.LT.AND P1, PT, R5, UR7, !P0 ;  /* 0x0000000705007c0c */ /* 0x000fe4000c721270 */
[----:B------:R-:W-:Y:S02]  /*77b0*/  ISETP.LT.AND P0, PT, R3, UR7, !P0 ;  /* 0x0000000703007c0c */ /* 0x000fe4000c701270 */
[----:B------:R-:W-:Y:S02]  /*77c0*/  LEA.HI.X.SX32 R15, R17, R2, 0x1, P6 ;  /* 0x00000002110f7211 */ /* 0x000fe400030f0eff */
[----:B------:R-:W-:-:S02]  /*77d0*/  PRMT R3, R25, 0x7632, R3 ;  /* 0x0000763219037816 */ /* 0x000fc40000000003 */
[C---:B------:R-:W-:Y:S02]  /*77e0*/  LEA R4, P6, R21.reuse, R0, 0x1 ;  /* 0x0000000015047211 */ /* 0x040fe400078c08ff */
[----:B------:R-:W-:Y:S01]  /*77f0*/  PRMT R0, R26, 0x7632, R0 ;  /* 0x000076321a007816 */ /* 0x000fe20000000000 */
[----:B------:R1:W-:Y:S01]  /*7800*/  @P4 STG.E.U16 desc[UR14][R6.64], R3 ;  /* 0x0000000306004986 */ /* 0x0003e2000c10150e */
[----:B------:R-:W-:-:S03]  /*7810*/  LEA.HI.X.SX32 R5, R21, R2, 0x1, P6 ;  /* 0x0000000215057211 */ /* 0x000fc600030f0eff */
[----:B------:R1:W-:Y:S04]  /*7820*/  @P3 STG.E.U16 desc[UR14][R12.64], R26 ;  /* 0x0000001a0c003986 */ /* 0x0003e8000c10150e */
[----:B------:R1:W-:Y:S04]  /*7830*/  @P2 STG.E.U16 desc[UR14][R14.64], R0 ;  /* 0x000000000e002986 */ /* 0x0003e8000c10150e */
[----:B------:R1:W-:Y:S01]  /*7840*/  @P1 STG.E.U16 desc[UR14][R8.64], R27 ;  /* 0x0000001b08001986 */ /* 0x0003e2000c10150e */
[----:B------:R-:W-:Y:S05]  /*7850*/  @!P0 EXIT ;  /* 0x000000000000894d */ /* 0x000fea0003800000 */
[----:B------:R-:W-:-:S05]  /*7860*/  PRMT R2, R27, 0x7632, R2 ;  /* 0x000076321b027816 */ /* 0x000fca0000000002 */
[----:B------:R-:W-:Y:S01]  /*7870*/  STG.E.U16 desc[UR14][R4.64], R2 ;  /* 0x0000000204007986 */ /* 0x000fe2000c10150e */
[----:B------:R-:W-:Y:S05]  /*7880*/  EXIT ;  /* 0x000000000000794d */ /* 0x000fea0003800000 */
.L_x_2:
[----:B------:R-:W-:-:S00]  /*7890*/  BRA `(.L_x_2) ;  /* 0xfffffffc00fc7947 */ /* 0x000fc0000383ffff */
[----:B------:R-:W-:-:S00]  /*78a0*/  NOP ;  /* 0x0000000000007918 */ /* 0x000fc00000000000 */
        /* <DEDUP_REMOVED lines=13> */
.L_x_3:


//--------------------- .nv.shared.matmul_kernel  --------------------------
	.section	.nv.shared.matmul_kernel,"aw",@nobits
	.sectionflags	@""
	.align	16
	.zero		1024


//--------------------- .nv.shared.reserved.0     --------------------------
	.section	.nv.shared.reserved.0,"aw",@nobits
	.weak		__nv_reservedSMEM_offset_0_alias
	.size		__nv_reservedSMEM_offset_0_alias, 0, 0
	.other		__nv_reservedSMEM_offset_0_alias,@"STO_CUDA_RESERVED_SHARED STV_DEFAULT"
__nv_reservedSMEM_offset_0_alias:
	.zero		0


//--------------------- .nv.constant0.matmul_kernel --------------------------
	.section	.nv.constant0.matmul_kernel,"a",@progbits
	.sectionflags	@""
	.align	4
.nv.constant0.matmul_kernel:
	.zero		608


//--------------------- SYMBOLS --------------------------

	.type		.nv.reservedSmem.offset0,@object
	.size		.nv.reservedSmem.offset0,0x4
